//
// Generated by NVIDIA NVVM Compiler
//
// Compiler Build ID: CL-36424714
// Cuda compilation tools, release 13.0, V13.0.88
// Based on NVVM 20.0.0
//

.version 9.0
.target sm_100
.address_size 64

	// .globl	_Z8alignGPUPPciPiS1_iiiii
.extern .func  (.param .b32 func_retval0) vprintf
(
	.param .b64 vprintf_param_0,
	.param .b64 vprintf_param_1
)
;
.global .align 1 .b8 $str$2[52] = {91, 109, 95, 103, 101, 116, 32, 116, 104, 114, 101, 97, 100, 32, 37, 100, 93, 32, 111, 117, 116, 32, 111, 102, 32, 98, 111, 117, 110, 100, 115, 32, 115, 101, 116, 32, 105, 121, 58, 32, 37, 100, 44, 32, 105, 120, 58, 32, 37, 100, 10};
.global .align 1 .b8 $str$4[52] = {91, 109, 95, 115, 101, 116, 32, 116, 104, 114, 101, 97, 100, 32, 37, 100, 93, 32, 111, 117, 116, 32, 111, 102, 32, 98, 111, 117, 110, 100, 115, 32, 115, 101, 116, 32, 105, 121, 58, 32, 37, 100, 44, 32, 105, 120, 58, 32, 37, 100, 10};
.extern .shared .align 16 .b8 s[];
.global .align 1 .b8 $str$6[79] = {98, 108, 111, 99, 107, 58, 32, 37, 100, 44, 32, 116, 104, 114, 101, 97, 100, 58, 32, 37, 100, 10, 91, 100, 101, 118, 105, 99, 101, 93, 32, 115, 101, 113, 117, 101, 110, 99, 101, 115, 91, 37, 100, 93, 58, 32, 37, 115, 10, 32, 91, 100, 101, 118, 105, 99, 101, 93, 32, 115, 101, 113, 117, 101, 110, 99, 101, 115, 91, 37, 100, 93, 58, 32, 37, 115, 10, 10};

.visible .entry _Z8alignGPUPPciPiS1_iiiii(
	.param .u64 .ptr .align 1 _Z8alignGPUPPciPiS1_iiiii_param_0,
	.param .u32 _Z8alignGPUPPciPiS1_iiiii_param_1,
	.param .u64 .ptr .align 1 _Z8alignGPUPPciPiS1_iiiii_param_2,
	.param .u64 .ptr .align 1 _Z8alignGPUPPciPiS1_iiiii_param_3,
	.param .u32 _Z8alignGPUPPciPiS1_iiiii_param_4,
	.param .u32 _Z8alignGPUPPciPiS1_iiiii_param_5,
	.param .u32 _Z8alignGPUPPciPiS1_iiiii_param_6,
	.param .u32 _Z8alignGPUPPciPiS1_iiiii_param_7,
	.param .u32 _Z8alignGPUPPciPiS1_iiiii_param_8
)
{
	.local .align 8 .b8 	__local_depot0[16];
	.reg .b64 	%SP;
	.reg .b64 	%SPL;
	.reg .pred 	%p<38>;
	.reg .b16 	%rs<5>;
	.reg .b32 	%r<185>;
	.reg .b32 	%f<4>;
	.reg .b64 	%rd<44>;

	mov.u64 	%SPL, __local_depot0;
	cvta.local.u64 	%SP, %SPL;
	ld.param.u64 	%rd8, [_Z8alignGPUPPciPiS1_iiiii_param_0];
	ld.param.u32 	%r42, [_Z8alignGPUPPciPiS1_iiiii_param_1];
	ld.param.u64 	%rd10, [_Z8alignGPUPPciPiS1_iiiii_param_3];
	ld.param.u32 	%r41, [_Z8alignGPUPPciPiS1_iiiii_param_4];
	cvta.to.global.u64 	%rd1, %rd10;
	mov.u32 	%r43, %ctaid.x;
	mov.u32 	%r44, %ctaid.y;
	add.s32 	%r45, %r43, %r44;
	mov.u32 	%r46, %ctaid.z;
	add.s32 	%r1, %r45, %r46;
	mov.u32 	%r2, %tid.x;
	setp.lt.s32 	%p1, %r1, %r42;
	@%p1 bra 	$L__BB0_2;
	mov.b32 	%r47, -1;
	st.global.u32 	[%rd1], %r47;
	bra.uni 	$L__BB0_31;
$L__BB0_2:
	cvta.to.global.u64 	%rd12, %rd8;
	shl.b32 	%r49, %r1, 1;
	mul.wide.s32 	%rd13, %r49, 8;
	add.s64 	%rd14, %rd12, %rd13;
	ld.global.u64 	%rd2, [%rd14];
	ld.global.u64 	%rd3, [%rd14+8];
	mov.b64 	%rd42, 0;
	mov.b32 	%r177, 1;
$L__BB0_3:
	mov.u64 	%rd4, %rd42;
	mov.u32 	%r3, %r177;
	add.s64 	%rd15, %rd2, %rd4;
	ld.u8 	%rs1, [%rd15];
	setp.ne.s16 	%p2, %rs1, 0;
	add.s64 	%rd42, %rd4, 1;
	add.s32 	%r177, %r3, 1;
	@%p2 bra 	$L__BB0_3;
	cvt.u32.u64 	%r5, %rd4;
	mov.b64 	%rd43, 0;
	mov.u32 	%r178, %r3;
$L__BB0_5:
	mov.u64 	%rd6, %rd43;
	mov.u32 	%r6, %r178;
	add.s64 	%rd17, %rd3, %rd6;
	ld.u8 	%rs2, [%rd17];
	setp.ne.s16 	%p3, %rs2, 0;
	add.s64 	%rd43, %rd6, 1;
	add.s32 	%r178, %r6, 1;
	@%p3 bra 	$L__BB0_5;
	cvt.u32.u64 	%r8, %rd6;
	add.s32 	%r9, %r8, 1;
	shl.b32 	%r50, %r41, 2;
	mov.u32 	%r51, s;
	add.s32 	%r10, %r51, %r50;
	mov.u32 	%r52, %ntid.x;
	mov.u32 	%r53, %ntid.y;
	mul.lo.s32 	%r11, %r52, %r53;
	add.s32 	%r54, %r9, %r5;
	shl.b32 	%r55, %r2, 2;
	add.s32 	%r12, %r10, %r55;
	mov.b32 	%r56, 0;
	st.shared.u32 	[%r12], %r56;
	setp.lt.s32 	%p4, %r54, 1;
	@%p4 bra 	$L__BB0_24;
	mov.u32 	%r58, %ntid.z;
	mul.lo.s32 	%r13, %r11, %r58;
	mul.lo.s32 	%r14, %r3, 3;
	mov.b32 	%r15, 0;
	mov.u32 	%r18, %r15;
	mov.u32 	%r17, %r15;
$L__BB0_8:
	setp.ge.s32 	%p5, %r15, %r9;
	selp.u32 	%r59, 1, 0, %p5;
	add.s32 	%r18, %r18, %r59;
	sub.s32 	%r29, %r17, %r2;
	add.s32 	%r28, %r18, %r2;
	or.b32  	%r61, %r28, %r29;
	setp.lt.s32 	%p6, %r61, 0;
	setp.gt.s32 	%p7, %r28, %r5;
	setp.gt.s32 	%p8, %r29, %r8;
	or.pred  	%p9, %p7, %p8;
	or.pred  	%p10, %p9, %p6;
	@%p10 bra 	$L__BB0_23;
	add.s32 	%r21, %r18, %r17;
	add.s32 	%r22, %r21, -1;
	add.s32 	%r23, %r21, -2;
	mul.hi.u32 	%r62, %r22, -1431655765;
	shr.u32 	%r63, %r62, 1;
	mul.lo.s32 	%r64, %r63, 3;
	sub.s32 	%r65, %r22, %r64;
	add.s32 	%r66, %r65, 6;
	mul.lo.s32 	%r24, %r66, %r3;
	mad.lo.s32 	%r25, %r3, -6, %r24;
	mul.hi.u32 	%r67, %r21, -1431655765;
	shr.u32 	%r68, %r67, 1;
	mul.lo.s32 	%r69, %r68, 3;
	sub.s32 	%r70, %r21, %r69;
	mul.lo.s32 	%r26, %r70, %r3;
	mul.hi.u32 	%r71, %r23, -1431655765;
	shr.u32 	%r72, %r71, 1;
	mul.lo.s32 	%r73, %r72, 3;
	sub.s32 	%r74, %r23, %r73;
	add.s32 	%r75, %r74, 6;
	mul.lo.s32 	%r27, %r75, %r3;
$L__BB0_10:
	setp.ne.s32 	%p11, %r29, 0;
	@%p11 bra 	$L__BB0_13;
	setp.gt.s32 	%p25, %r8, -1;
	@%p25 bra 	$L__BB0_21;
	add.u64 	%rd34, %SP, 0;
	add.u64 	%rd35, %SPL, 0;
	mov.b32 	%r160, 0;
	st.local.v2.u32 	[%rd35], {%r2, %r160};
	st.local.u32 	[%rd35+8], %r28;
	mov.u64 	%rd36, $str$4;
	cvta.global.u64 	%rd37, %rd36;
	{ // callseq 3, 0
	.param .b64 param0;
	st.param.b64 	[param0], %rd37;
	.param .b64 param1;
	st.param.b64 	[param1], %rd34;
	.param .b32 retval0;
	call.uni (retval0), 
	vprintf, 
	(
	param0, 
	param1
	);
	ld.param.b32 	%r161, [retval0];
	} // callseq 3
	mov.b32 	%r163, -1;
	st.global.u32 	[%rd1], %r163;
	bra.uni 	$L__BB0_31;
$L__BB0_13:
	setp.ne.s32 	%p12, %r28, 0;
	@%p12 bra 	$L__BB0_17;
	setp.gt.s32 	%p24, %r5, -1;
	@%p24 bra 	$L__BB0_16;
	add.u64 	%rd30, %SP, 0;
	add.u64 	%rd31, %SPL, 0;
	st.local.v2.u32 	[%rd31], {%r2, %r29};
	mov.b32 	%r142, 0;
	st.local.u32 	[%rd31+8], %r142;
	mov.u64 	%rd32, $str$4;
	cvta.global.u64 	%rd33, %rd32;
	{ // callseq 2, 0
	.param .b64 param0;
	st.param.b64 	[param0], %rd33;
	.param .b64 param1;
	st.param.b64 	[param1], %rd30;
	.param .b32 retval0;
	call.uni (retval0), 
	vprintf, 
	(
	param0, 
	param1
	);
	ld.param.b32 	%r143, [retval0];
	} // callseq 2
	mov.b32 	%r145, -1;
	st.global.u32 	[%rd1], %r145;
	bra.uni 	$L__BB0_31;
$L__BB0_16:
	mul.hi.u32 	%r129, %r29, -1431655765;
	shr.u32 	%r130, %r129, 1;
	mul.lo.s32 	%r131, %r130, 3;
	sub.s32 	%r132, %r29, %r131;
	mul.lo.s32 	%r133, %r132, %r3;
	shl.b32 	%r134, %r133, 2;
	mov.u32 	%r135, s;
	add.s32 	%r136, %r135, %r134;
	mov.b32 	%r137, 0;
	st.shared.u32 	[%r136], %r137;
	shl.b32 	%r138, %r14, 2;
	add.s32 	%r139, %r136, %r138;
	mov.b32 	%r140, -2147483648;
	st.shared.u32 	[%r139], %r140;
	add.s32 	%r141, %r139, %r138;
	st.shared.u32 	[%r141], %r137;
	bra.uni 	$L__BB0_22;
$L__BB0_17:
	setp.lt.s32 	%p13, %r9, %r29;
	@%p13 bra 	$L__BB0_32;
	setp.gt.u32 	%p14, %r21, %r8;
	setp.gt.u32 	%p15, %r22, %r8;
	sub.s32 	%r30, %r9, %r29;
	selp.b32 	%r76, %r30, %r28, %p15;
	add.s32 	%r77, %r24, %r76;
	shl.b32 	%r78, %r77, 2;
	mov.u32 	%r79, s;
	add.s32 	%r31, %r79, %r78;
	ld.shared.u32 	%r80, [%r31];
	add.s32 	%r81, %r76, %r25;
	shl.b32 	%r82, %r81, 2;
	add.s32 	%r83, %r79, %r82;
	ld.shared.u32 	%r84, [%r83];
	setp.eq.s32 	%p16, %r80, -2147483648;
	add.s32 	%r85, %r80, -4;
	setp.eq.s32 	%p17, %r84, -2147483648;
	add.s32 	%r86, %r84, -1;
	selp.b32 	%r87, -2147483648, %r86, %p17;
	max.s32 	%r88, %r85, %r87;
	selp.b32 	%r89, %r87, %r88, %p16;
	sub.s32 	%r32, %r8, %r29;
	selp.b32 	%r90, %r32, %r28, %p14;
	add.s32 	%r91, %r90, %r26;
	shl.b32 	%r92, %r91, 2;
	add.s32 	%r33, %r79, %r92;
	st.shared.u32 	[%r33], %r89;
	add.s32 	%r34, %r28, -1;
	setp.gt.s32 	%p18, %r28, %r3;
	@%p18 bra 	$L__BB0_20;
	setp.gt.u32 	%p19, %r23, %r8;
	selp.b32 	%r93, %r32, %r34, %p15;
	ld.shared.u32 	%r94, [%r31+-4];
	add.s32 	%r95, %r25, %r14;
	add.s32 	%r96, %r95, %r93;
	shl.b32 	%r97, %r96, 2;
	mov.u32 	%r98, s;
	add.s32 	%r99, %r98, %r97;
	ld.shared.u32 	%r100, [%r99];
	setp.eq.s32 	%p21, %r94, -2147483648;
	add.s32 	%r101, %r94, -4;
	setp.eq.s32 	%p22, %r100, -2147483648;
	add.s32 	%r102, %r100, -1;
	selp.b32 	%r103, -2147483648, %r102, %p22;
	max.s32 	%r104, %r101, %r103;
	selp.b32 	%r105, %r103, %r104, %p21;
	shl.b32 	%r106, %r14, 2;
	add.s32 	%r107, %r33, %r106;
	st.shared.u32 	[%r107], %r105;
	ld.shared.u32 	%r108, [%r33];
	selp.b32 	%r109, %r30, %r34, %p19;
	add.s32 	%r110, %r27, %r109;
	shl.b32 	%r111, %r110, 2;
	add.s32 	%r112, %r98, %r111;
	ld.shared.u32 	%r113, [%r112];
	cvt.s64.s32 	%rd18, %r32;
	add.s64 	%rd19, %rd3, %rd18;
	ld.u8 	%rs3, [%rd19];
	cvt.u64.u32 	%rd20, %r34;
	add.s64 	%rd21, %rd2, %rd20;
	ld.u8 	%rs4, [%rd21];
	setp.eq.s16 	%p23, %rs3, %rs4;
	selp.b32 	%r114, 1, -1, %p23;
	add.s32 	%r115, %r114, %r113;
	max.s32 	%r116, %r108, %r105;
	max.s32 	%r117, %r115, %r116;
	max.s32 	%r118, %r117, 0;
	mad.lo.s32 	%r119, %r3, 24, %r33;
	st.shared.u32 	[%r119], %r118;
	ld.shared.u32 	%r120, [%r12];
	max.s32 	%r121, %r118, %r120;
	st.shared.u32 	[%r12], %r121;
	bra.uni 	$L__BB0_22;
$L__BB0_20:
	add.u64 	%rd22, %SP, 0;
	add.u64 	%rd23, %SPL, 0;
	st.local.v2.u32 	[%rd23], {%r2, %r29};
	st.local.u32 	[%rd23+8], %r34;
	mov.u64 	%rd24, $str$2;
	cvta.global.u64 	%rd25, %rd24;
	{ // callseq 0, 0
	.param .b64 param0;
	st.param.b64 	[param0], %rd25;
	.param .b64 param1;
	st.param.b64 	[param1], %rd22;
	.param .b32 retval0;
	call.uni (retval0), 
	vprintf, 
	(
	param0, 
	param1
	);
	ld.param.b32 	%r122, [retval0];
	} // callseq 0
	mov.b32 	%r124, -1;
	st.global.u32 	[%rd1], %r124;
	bra.uni 	$L__BB0_31;
$L__BB0_21:
	mul.hi.u32 	%r146, %r28, -1431655765;
	shr.u32 	%r147, %r146, 1;
	mul.lo.s32 	%r148, %r147, 3;
	sub.s32 	%r149, %r28, %r148;
	min.u32 	%r150, %r28, %r8;
	mad.lo.s32 	%r151, %r149, %r3, %r150;
	shl.b32 	%r152, %r151, 2;
	mov.u32 	%r153, s;
	add.s32 	%r154, %r153, %r152;
	mov.b32 	%r155, -2147483648;
	st.shared.u32 	[%r154], %r155;
	shl.b32 	%r156, %r14, 2;
	add.s32 	%r157, %r154, %r156;
	mov.b32 	%r158, 0;
	st.shared.u32 	[%r157], %r158;
	add.s32 	%r159, %r157, %r156;
	st.shared.u32 	[%r159], %r158;
$L__BB0_22:
	sub.s32 	%r29, %r29, %r13;
	add.s32 	%r28, %r28, %r13;
	bar.sync 	0;
	setp.gt.s32 	%p26, %r29, -1;
	setp.le.s32 	%p27, %r28, %r5;
	setp.le.s32 	%p28, %r29, %r8;
	and.pred  	%p29, %p27, %p28;
	and.pred  	%p30, %p29, %p26;
	@%p30 bra 	$L__BB0_10;
$L__BB0_23:
	setp.lt.s32 	%p31, %r17, %r8;
	selp.u32 	%r164, 1, 0, %p31;
	add.s32 	%r17, %r17, %r164;
	add.s32 	%r15, %r15, 1;
	setp.eq.s32 	%p32, %r15, %r6;
	@%p32 bra 	$L__BB0_24;
	bra.uni 	$L__BB0_8;
$L__BB0_24:
	setp.lt.u32 	%p33, %r11, 2;
	mov.u32 	%r184, %r11;
	@%p33 bra 	$L__BB0_29;
$L__BB0_25:
	mov.u32 	%r39, %r184;
	shr.u32 	%r184, %r39, 1;
	setp.ge.u32 	%p34, %r2, %r184;
	@%p34 bra 	$L__BB0_28;
	add.s32 	%r165, %r184, %r2;
	setp.ge.u32 	%p35, %r165, %r11;
	@%p35 bra 	$L__BB0_28;
	ld.shared.u32 	%r166, [%r12];
	cvt.rn.f32.s32 	%f1, %r166;
	shl.b32 	%r167, %r184, 2;
	add.s32 	%r168, %r12, %r167;
	ld.shared.u32 	%r169, [%r168];
	cvt.rn.f32.s32 	%f2, %r169;
	max.f32 	%f3, %f1, %f2;
	cvt.rzi.s32.f32 	%r170, %f3;
	st.shared.u32 	[%r12], %r170;
$L__BB0_28:
	bar.sync 	0;
	setp.gt.u32 	%p36, %r39, 3;
	@%p36 bra 	$L__BB0_25;
$L__BB0_29:
	mov.u32 	%r171, %tid.z;
	mov.u32 	%r172, %tid.y;
	add.s32 	%r173, %r2, %r172;
	or.b32  	%r174, %r173, %r171;
	setp.ne.s32 	%p37, %r174, 0;
	@%p37 bra 	$L__BB0_31;
	ld.param.u64 	%rd41, [_Z8alignGPUPPciPiS1_iiiii_param_2];
	cvta.to.global.u64 	%rd38, %rd41;
	mul.wide.s32 	%rd39, %r1, 4;
	add.s64 	%rd40, %rd38, %rd39;
	ld.shared.u32 	%r175, [%r10];
	atom.global.max.s32 	%r176, [%rd40], %r175;
$L__BB0_31:
	ret;
$L__BB0_32:
	add.u64 	%rd26, %SP, 0;
	add.u64 	%rd27, %SPL, 0;
	add.s32 	%r125, %r29, -1;
	st.local.v2.u32 	[%rd27], {%r2, %r125};
	st.local.u32 	[%rd27+8], %r28;
	mov.u64 	%rd28, $str$2;
	cvta.global.u64 	%rd29, %rd28;
	{ // callseq 1, 0
	.param .b64 param0;
	st.param.b64 	[param0], %rd29;
	.param .b64 param1;
	st.param.b64 	[param1], %rd26;
	.param .b32 retval0;
	call.uni (retval0), 
	vprintf, 
	(
	param0, 
	param1
	);
	ld.param.b32 	%r126, [retval0];
	} // callseq 1
	mov.b32 	%r128, -1;
	st.global.u32 	[%rd1], %r128;
	bra.uni 	$L__BB0_31;

}
	// .globl	_Z4testPPciPi
.visible .entry _Z4testPPciPi(
	.param .u64 .ptr .align 1 _Z4testPPciPi_param_0,
	.param .u32 _Z4testPPciPi_param_1,
	.param .u64 .ptr .align 1 _Z4testPPciPi_param_2
)
{
	.local .align 8 .b8 	__local_depot1[40];
	.reg .b64 	%SP;
	.reg .b64 	%SPL;
	.reg .pred 	%p<4>;
	.reg .b32 	%r<21>;
	.reg .b64 	%rd<15>;

	mov.u64 	%SPL, __local_depot1;
	cvta.local.u64 	%SP, %SPL;
	ld.param.u64 	%rd1, [_Z4testPPciPi_param_0];
	ld.param.u32 	%r2, [_Z4testPPciPi_param_1];
	ld.param.u64 	%rd2, [_Z4testPPciPi_param_2];
	mov.u32 	%r3, %ctaid.x;
	mov.u32 	%r4, %ctaid.y;
	add.s32 	%r5, %r3, %r4;
	mov.u32 	%r6, %ctaid.z;
	add.s32 	%r1, %r5, %r6;
	mov.u32 	%r7, %tid.x;
	mov.u32 	%r8, %tid.y;
	add.s32 	%r9, %r7, %r8;
	mov.u32 	%r10, %tid.z;
	shr.u32 	%r11, %r2, 31;
	add.s32 	%r12, %r2, %r11;
	shr.s32 	%r13, %r12, 1;
	setp.ge.s32 	%p1, %r1, %r13;
	or.b32  	%r14, %r9, %r10;
	setp.ne.s32 	%p2, %r14, 0;
	or.pred  	%p3, %p1, %p2;
	@%p3 bra 	$L__BB1_2;
	add.u64 	%rd3, %SP, 0;
	add.u64 	%rd4, %SPL, 0;
	cvta.to.global.u64 	%rd5, %rd1;
	cvta.to.global.u64 	%rd6, %rd2;
	shl.b32 	%r16, %r1, 1;
	mul.wide.s32 	%rd7, %r16, 8;
	add.s64 	%rd8, %rd5, %rd7;
	ld.global.u64 	%rd9, [%rd8];
	or.b32  	%r17, %r16, 1;
	ld.global.u64 	%rd10, [%rd8+8];
	mov.b32 	%r18, 0;
	st.local.v2.u32 	[%rd4], {%r1, %r18};
	st.local.u32 	[%rd4+8], %r16;
	st.local.u64 	[%rd4+16], %rd9;
	st.local.u32 	[%rd4+24], %r17;
	st.local.u64 	[%rd4+32], %rd10;
	mov.u64 	%rd11, $str$6;
	cvta.global.u64 	%rd12, %rd11;
	{ // callseq 4, 0
	.param .b64 param0;
	st.param.b64 	[param0], %rd12;
	.param .b64 param1;
	st.param.b64 	[param1], %rd3;
	.param .b32 retval0;
	call.uni (retval0), 
	vprintf, 
	(
	param0, 
	param1
	);
	ld.param.b32 	%r19, [retval0];
	} // callseq 4
	mul.wide.s32 	%rd13, %r1, 4;
	add.s64 	%rd14, %rd6, %rd13;
	st.global.u32 	[%rd14], %r1;
$L__BB1_2:
	ret;

}


// ===== COMPILED SASS (sm_100) =====

	.target	sm_100

	.elftype	@"ET_EXEC"


//--------------------- .note.nv.tkinfo           --------------------------
	.section	.note.nv.tkinfo,"",@"SHT_NOTE"
	.sectionflags	@"SHF_NOTE_NV_TKINFO"
	.tkinfo
        /*0018*/ 	.word	0x00000002
        /*0030*/ 	.string	""
        /*0030*/ 	.string	"ptxas"
        /*0030*/ 	.string	"Cuda compilation tools, release 13.0, V13.0.88"
        /*0030*/ 	.string	"Build cuda_13.0.r13.0/compiler.36424714_0"
        /*0030*/ 	.string	"-arch sm_100 -m 64 "



//--------------------- .note.nv.cuinfo           --------------------------
	.section	.note.nv.cuinfo,"",@"SHT_NOTE"
	.sectionflags	@"SHF_NOTE_NV_CUINFO"
        /*0018*/ 	.short	0x0002
        /*001a*/ 	.short	0x0064
        /*001c*/ 	.short	0x0082
	.zero		2


//--------------------- .nv.info                  --------------------------
	.section	.nv.info,"",@"SHT_CUDA_INFO"
	.align	4


	//----- nvinfo : EIATTR_REGCOUNT
	.align		4
        /*0000*/ 	.byte	0x04, 0x2f
        /*0002*/ 	.short	(.L_4 - .L_3)
	.align		4
.L_3:
        /*0004*/ 	.word	index@(_Z8alignGPUPPciPiS1_iiiii)
        /*0008*/ 	.word	0x00000028


	//----- nvinfo : EIATTR_FRAME_SIZE
	.align		4
.L_4:
        /*000c*/ 	.byte	0x04, 0x11
        /*000e*/ 	.short	(.L_6 - .L_5)
	.align		4
.L_5:
        /*0010*/ 	.word	index@(_Z8alignGPUPPciPiS1_iiiii)
        /*0014*/ 	.word	0x00000010


	//----- nvinfo : EIATTR_REGCOUNT
	.align		4
.L_6:
        /*0018*/ 	.byte	0x04, 0x2f
        /*001a*/ 	.short	(.L_8 - .L_7)
	.align		4
.L_7:
        /*001c*/ 	.word	index@(_Z4testPPciPi)
        /*0020*/ 	.word	0x00000018


	//----- nvinfo : EIATTR_FRAME_SIZE
	.align		4
.L_8:
        /*0024*/ 	.byte	0x04, 0x11
        /*0026*/ 	.short	(.L_10 - .L_9)
	.align		4
.L_9:
        /*0028*/ 	.word	index@(_Z4testPPciPi)
        /*002c*/ 	.word	0x00000028


	//----- nvinfo : EIATTR_MIN_STACK_SIZE
	.align		4
.L_10:
        /*0030*/ 	.byte	0x04, 0x12
        /*0032*/ 	.short	(.L_12 - .L_11)
	.align		4
.L_11:
        /*0034*/ 	.word	index@(_Z4testPPciPi)
        /*0038*/ 	.word	0x00000028


	//----- nvinfo : EIATTR_MIN_STACK_SIZE
	.align		4
.L_12:
        /*003c*/ 	.byte	0x04, 0x12
        /*003e*/ 	.short	(.L_14 - .L_13)
	.align		4
.L_13:
        /*0040*/ 	.word	index@(_Z8alignGPUPPciPiS1_iiiii)
        /*0044*/ 	.word	0x00000010
.L_14:


//--------------------- .nv.compat                --------------------------
	.section	.nv.compat,"",@"SHT_CUDA_COMPAT_INFO"
	.align	4
        /*0000*/ 	.byte	0x02, 0x09, 0x00, 0x00, 0x02, 0x02, 0x01, 0x00, 0x02, 0x05, 0x05, 0x00, 0x03, 0x07, 0x01, 0x01
        /*0010*/ 	.byte	0x02, 0x03, 0x00, 0x00, 0x02, 0x06, 0x01, 0x00, 0x04, 0x0b, 0x08, 0x00, 0x09, 0x00, 0x00, 0x00
        /*0020*/ 	.byte	0x00, 0x00, 0x00, 0x00


//--------------------- .nv.info._Z4testPPciPi    --------------------------
	.section	.nv.info._Z4testPPciPi,"",@"SHT_CUDA_INFO"
	.sectionflags	@""
	.align	4


	//----- nvinfo : EIATTR_CUDA_API_VERSION
	.align		4
        /*0000*/ 	.byte	0x04, 0x37
        /*0002*/ 	.short	(.L_16 - .L_15)
.L_15:
        /*0004*/ 	.word	0x00000082


	//----- nvinfo : EIATTR_KPARAM_INFO
	.align		4
.L_16:
        /*0008*/ 	.byte	0x04, 0x17
        /*000a*/ 	.short	(.L_18 - .L_17)
.L_17:
        /*000c*/ 	.word	0x00000000
        /*0010*/ 	.short	0x0002
        /*0012*/ 	.short	0x0010
        /*0014*/ 	.byte	0x00, 0xf5, 0x21, 0x00


	//----- nvinfo : EIATTR_KPARAM_INFO
	.align		4
.L_18:
        /*0018*/ 	.byte	0x04, 0x17
        /*001a*/ 	.short	(.L_20 - .L_19)
.L_19:
        /*001c*/ 	.word	0x00000000
        /*0020*/ 	.short	0x0001
        /*0022*/ 	.short	0x0008
        /*0024*/ 	.byte	0x00, 0xf0, 0x11, 0x00


	//----- nvinfo : EIATTR_KPARAM_INFO
	.align		4
.L_20:
        /*0028*/ 	.byte	0x04, 0x17
        /*002a*/ 	.short	(.L_22 - .L_21)
.L_21:
        /*002c*/ 	.word	0x00000000
        /*0030*/ 	.short	0x0000
        /*0032*/ 	.short	0x0000
        /*0034*/ 	.byte	0x00, 0xf5, 0x21, 0x00


	//----- nvinfo : EIATTR_SPARSE_MMA_MASK
	.align		4
.L_22:
        /*0038*/ 	.byte	0x03, 0x50
        /*003a*/ 	.short	0x0000


	//----- nvinfo : EIATTR_MAXREG_COUNT
	.align		4
        /*003c*/ 	.byte	0x03, 0x1b
        /*003e*/ 	.short	0x00ff


	//----- nvinfo : EIATTR_EXTERNS
	.align		4
        /*0040*/ 	.byte	0x04, 0x0f
        /*0042*/ 	.short	(.L_24 - .L_23)


	//   ....[0]....
	.align		4
.L_23:
        /*0044*/ 	.word	index@(vprintf)


	//----- nvinfo : EIATTR_MERCURY_ISA_VERSION
	.align		4
.L_24:
        /*0048*/ 	.byte	0x03, 0x5f
        /*004a*/ 	.short	0x0101


	//----- nvinfo : EIATTR_VRC_CTA_INIT_COUNT
	.align		4
        /*004c*/ 	.byte	0x02, 0x4a
	.zero		1
	.zero		1


	//----- nvinfo : EIATTR_SYSCALL_OFFSETS
	.align		4
        /*0050*/ 	.byte	0x04, 0x46
        /*0052*/ 	.short	(.L_26 - .L_25)


	//   ....[0]....
.L_25:
        /*0054*/ 	.word	0x00000270


	//----- nvinfo : EIATTR_EXIT_INSTR_OFFSETS
	.align		4
.L_26:
        /*0058*/ 	.byte	0x04, 0x1c
        /*005a*/ 	.short	(.L_28 - .L_27)


	//   ....[0]....
.L_27:
        /*005c*/ 	.word	0x00000130


	//   ....[1]....
        /*0060*/ 	.word	0x000002b0


	//----- nvinfo : EIATTR_CRS_STACK_SIZE
	.align		4
.L_28:
        /*0064*/ 	.byte	0x04, 0x1e
        /*0066*/ 	.short	(.L_30 - .L_29)
.L_29:
        /*0068*/ 	.word	0x00000000


	//----- nvinfo : EIATTR_CBANK_PARAM_SIZE
	.align		4
.L_30:
        /*006c*/ 	.byte	0x03, 0x19
        /*006e*/ 	.short	0x0018


	//----- nvinfo : EIATTR_PARAM_CBANK
	.align		4
        /*0070*/ 	.byte	0x04, 0x0a
        /*0072*/ 	.short	(.L_32 - .L_31)
	.align		4
.L_31:
        /*0074*/ 	.word	index@(.nv.constant0._Z4testPPciPi)
        /*0078*/ 	.short	0x0380
        /*007a*/ 	.short	0x0018


	//----- nvinfo : EIATTR_SW_WAR
	.align		4
.L_32:
        /*007c*/ 	.byte	0x04, 0x36
        /*007e*/ 	.short	(.L_34 - .L_33)
.L_33:
        /*0080*/ 	.word	0x00000008
.L_34:


//--------------------- .nv.info._Z8alignGPUPPciPiS1_iiiii --------------------------
	.section	.nv.info._Z8alignGPUPPciPiS1_iiiii,"",@"SHT_CUDA_INFO"
	.sectionflags	@""
	.align	4


	//----- nvinfo : EIATTR_CUDA_API_VERSION
	.align		4
        /*0000*/ 	.byte	0x04, 0x37
        /*0002*/ 	.short	(.L_36 - .L_35)
.L_35:
        /*0004*/ 	.word	0x00000082


	//----- nvinfo : EIATTR_KPARAM_INFO
	.align		4
.L_36:
        /*0008*/ 	.byte	0x04, 0x17
        /*000a*/ 	.short	(.L_38 - .L_37)
.L_37:
        /*000c*/ 	.word	0x00000000
        /*0010*/ 	.short	0x0008
        /*0012*/ 	.short	0x0030
        /*0014*/ 	.byte	0x00, 0xf0, 0x11, 0x00


	//----- nvinfo : EIATTR_KPARAM_INFO
	.align		4
.L_38:
        /*0018*/ 	.byte	0x04, 0x17
        /*001a*/ 	.short	(.L_40 - .L_39)
.L_39:
        /*001c*/ 	.word	0x00000000
        /*0020*/ 	.short	0x0007
        /*0022*/ 	.short	0x002c
        /*0024*/ 	.byte	0x00, 0xf0, 0x11, 0x00


	//----- nvinfo : EIATTR_KPARAM_INFO
	.align		4
.L_40:
        /*0028*/ 	.byte	0x04, 0x17
        /*002a*/ 	.short	(.L_42 - .L_41)
.L_41:
        /*002c*/ 	.word	0x00000000
        /*0030*/ 	.short	0x0006
        /*0032*/ 	.short	0x0028
        /*0034*/ 	.byte	0x00, 0xf0, 0x11, 0x00


	//----- nvinfo : EIATTR_KPARAM_INFO
	.align		4
.L_42:
        /*0038*/ 	.byte	0x04, 0x17
        /*003a*/ 	.short	(.L_44 - .L_43)
.L_43:
        /*003c*/ 	.word	0x00000000
        /*0040*/ 	.short	0x0005
        /*0042*/ 	.short	0x0024
        /*0044*/ 	.byte	0x00, 0xf0, 0x11, 0x00


	//----- nvinfo : EIATTR_KPARAM_INFO
	.align		4
.L_44:
        /*0048*/ 	.byte	0x04, 0x17
        /*004a*/ 	.short	(.L_46 - .L_45)
.L_45:
        /*004c*/ 	.word	0x00000000
        /*0050*/ 	.short	0x0004
        /*0052*/ 	.short	0x0020
        /*0054*/ 	.byte	0x00, 0xf0, 0x11, 0x00


	//----- nvinfo : EIATTR_KPARAM_INFO
	.align		4
.L_46:
        /*0058*/ 	.byte	0x04, 0x17
        /*005a*/ 	.short	(.L_48 - .L_47)
.L_47:
        /*005c*/ 	.word	0x00000000
        /*0060*/ 	.short	0x0003
        /*0062*/ 	.short	0x0018
        /*0064*/ 	.byte	0x00, 0xf5, 0x21, 0x00


	//----- nvinfo : EIATTR_KPARAM_INFO
	.align		4
.L_48:
        /*0068*/ 	.byte	0x04, 0x17
        /*006a*/ 	.short	(.L_50 - .L_49)
.L_49:
        /*006c*/ 	.word	0x00000000
        /*0070*/ 	.short	0x0002
        /*0072*/ 	.short	0x0010
        /*0074*/ 	.byte	0x00, 0xf5, 0x21, 0x00


	//----- nvinfo : EIATTR_KPARAM_INFO
	.align		4
.L_50:
        /*0078*/ 	.byte	0x04, 0x17
        /*007a*/ 	.short	(.L_52 - .L_51)
.L_51:
        /*007c*/ 	.word	0x00000000
        /*0080*/ 	.short	0x0001
        /*0082*/ 	.short	0x0008
        /*0084*/ 	.byte	0x00, 0xf0, 0x11, 0x00


	//----- nvinfo : EIATTR_KPARAM_INFO
	.align		4
.L_52:
        /*0088*/ 	.byte	0x04, 0x17
        /*008a*/ 	.short	(.L_54 - .L_53)
.L_53:
        /*008c*/ 	.word	0x00000000
        /*0090*/ 	.short	0x0000
        /*0092*/ 	.short	0x0000
        /*0094*/ 	.byte	0x00, 0xf5, 0x21, 0x00


	//----- nvinfo : EIATTR_SPARSE_MMA_MASK
	.align		4
.L_54:
        /*0098*/ 	.byte	0x03, 0x50
        /*009a*/ 	.short	0x0000


	//----- nvinfo : EIATTR_MAXREG_COUNT
	.align		4
        /*009c*/ 	.byte	0x03, 0x1b
        /*009e*/ 	.short	0x00ff


	//----- nvinfo : EIATTR_NUM_BARRIERS
	.align		4
        /*00a0*/ 	.byte	0x02, 0x4c
        /*00a2*/ 	.byte	0x01
	.zero		1


	//----- nvinfo : EIATTR_EXTERNS
	.align		4
        /*00a4*/ 	.byte	0x04, 0x0f
        /*00a6*/ 	.short	(.L_56 - .L_55)


	//   ....[0]....
	.align		4
.L_55:
        /*00a8*/ 	.word	index@(vprintf)


	//----- nvinfo : EIATTR_MERCURY_ISA_VERSION
	.align		4
.L_56:
        /*00ac*/ 	.byte	0x03, 0x5f
        /*00ae*/ 	.short	0x0101


	//----- nvinfo : EIATTR_INT_WARP_WIDE_INSTR_OFFSETS
	.align		4
        /*00b0*/ 	.byte	0x04, 0x31
        /*00b2*/ 	.short	(.L_58 - .L_57)


	//   ....[0]....
.L_57:
        /*00b4*/ 	.word	0x000011b0


	//   ....[1]....
        /*00b8*/ 	.word	0x000011e0


	//----- nvinfo : EIATTR_VRC_CTA_INIT_COUNT
	.align		4
.L_58:
        /*00bc*/ 	.byte	0x02, 0x4a
	.zero		1
	.zero		1


	//----- nvinfo : EIATTR_SYSCALL_OFFSETS
	.align		4
        /*00c0*/ 	.byte	0x04, 0x46
        /*00c2*/ 	.short	(.L_60 - .L_59)


	//   ....[0]....
.L_59:
        /*00c4*/ 	.word	0x00000830


	//   ....[1]....
        /*00c8*/ 	.word	0x00000a30


	//   ....[2]....
        /*00cc*/ 	.word	0x000012c0


	//   ....[3]....
        /*00d0*/ 	.word	0x000013b0


	//----- nvinfo : EIATTR_EXIT_INSTR_OFFSETS
	.align		4
.L_60:
        /*00d4*/ 	.byte	0x04, 0x1c
        /*00d6*/ 	.short	(.L_62 - .L_61)


	//   ....[0]....
.L_61:
        /*00d8*/ 	.word	0x000000e0


	//   ....[1]....
        /*00dc*/ 	.word	0x00000870


	//   ....[2]....
        /*00e0*/ 	.word	0x00000a70


	//   ....[3]....
        /*00e4*/ 	.word	0x00001110


	//   ....[4]....
        /*00e8*/ 	.word	0x00001210


	//   ....[5]....
        /*00ec*/ 	.word	0x00001300


	//   ....[6]....
        /*00f0*/ 	.word	0x000013f0


	//----- nvinfo : EIATTR_CRS_STACK_SIZE
	.align		4
.L_62:
        /*00f4*/ 	.byte	0x04, 0x1e
        /*00f6*/ 	.short	(.L_64 - .L_63)
.L_63:
        /*00f8*/ 	.word	0x00000000


	//----- nvinfo : EIATTR_CBANK_PARAM_SIZE
	.align		4
.L_64:
        /*00fc*/ 	.byte	0x03, 0x19
        /*00fe*/ 	.short	0x0034


	//----- nvinfo : EIATTR_PARAM_CBANK
	.align		4
        /*0100*/ 	.byte	0x04, 0x0a
        /*0102*/ 	.short	(.L_66 - .L_65)
	.align		4
.L_65:
        /*0104*/ 	.word	index@(.nv.constant0._Z8alignGPUPPciPiS1_iiiii)
        /*0108*/ 	.short	0x0380
        /*010a*/ 	.short	0x0034


	//----- nvinfo : EIATTR_SW_WAR
	.align		4
.L_66:
        /*010c*/ 	.byte	0x04, 0x36
        /*010e*/ 	.short	(.L_68 - .L_67)
.L_67:
        /*0110*/ 	.word	0x00000008
.L_68:


//--------------------- .nv.callgraph             --------------------------
	.section	.nv.callgraph,"",@"SHT_CUDA_CALLGRAPH"
	.align	4
	.sectionentsize	8
	.align		4
        /*0000*/ 	.word	0x00000000
	.align		4
        /*0004*/ 	.word	0xffffffff
	.align		4
        /*0008*/ 	.word	index@(_Z4testPPciPi)
	.align		4
        /*000c*/ 	.word	index@(vprintf)
	.align		4
        /*0010*/ 	.word	index@(_Z8alignGPUPPciPiS1_iiiii)
	.align		4
        /*0014*/ 	.word	index@(vprintf)
	.align		4
        /*0018*/ 	.word	0x00000000
	.align		4
        /*001c*/ 	.word	0xfffffffe
	.align		4
        /*0020*/ 	.word	0x00000000
	.align		4
        /*0024*/ 	.word	0xfffffffd
	.align		4
        /*0028*/ 	.word	0x00000000
	.align		4
        /*002c*/ 	.word	0xfffffffc


//--------------------- .nv.constant4             --------------------------
	.section	.nv.constant4,"a",@progbits
	.align	8
	.align		8
.nv.constant4:
        /*0000*/ 	.dword	vprintf
	.align		8
        /*0008*/ 	.dword	$str$2
	.align		8
        /*0010*/ 	.dword	$str$4
	.align		8
        /*0018*/ 	.dword	$str$6


//--------------------- .text._Z4testPPciPi       --------------------------
	.section	.text._Z4testPPciPi,"ax",@progbits
	.align	128
        .global         _Z4testPPciPi
        .type           _Z4testPPciPi,@function
        .size           _Z4testPPciPi,(.L_x_25 - _Z4testPPciPi)
        .other          _Z4testPPciPi,@"STO_CUDA_ENTRY STV_DEFAULT"
_Z4testPPciPi:
.text._Z4testPPciPi:
[----:B------:R-:W0:Y:S01]  /*0000*/  LDC R1, c[0x0][0x37c] ;  /* 0x0000df00ff017b82 */ /* 0x000e220000000800 */
[----:B------:R-:W1:Y:S07]  /*0010*/  S2R R0, SR_TID.X ;  /* 0x0000000000007919 */ /* 0x000e6e0000002100 */
[----:B------:R-:W2:Y:S01]  /*0020*/  S2UR UR7, SR_CTAID.X ;  /* 0x00000000000779c3 */ /* 0x000ea20000002500 */
[----:B------:R-:W3:Y:S01]  /*0030*/  LDCU UR4, c[0x0][0x388] ;  /* 0x00007100ff0477ac */ /* 0x000ee20008000800 */
[----:B0-----:R-:W-:Y:S01]  /*0040*/  VIADD R1, R1, 0xffffffd8 ;  /* 0xffffffd801017836 */ /* 0x001fe20000000000 */
[----:B------:R-:W1:Y:S01]  /*0050*/  S2R R5, SR_TID.Y ;  /* 0x0000000000057919 */ /* 0x000e620000002200 */
[----:B------:R-:W0:Y:S01]  /*0060*/  LDCU UR5, c[0x0][0x2f8] ;  /* 0x00005f00ff0577ac */ /* 0x000e220008000800 */
[----:B------:R-:W4:Y:S01]  /*0070*/  S2R R7, SR_TID.Z ;  /* 0x0000000000077919 */ /* 0x000f220000002300 */
[----:B------:R-:W5:Y:S01]  /*0080*/  LDCU UR6, c[0x0][0x2fc] ;  /* 0x00005f80ff0677ac */ /* 0x000f620008000800 */
[----:B------:R-:W2:Y:S01]  /*0090*/  S2R R2, SR_CTAID.Y ;  /* 0x0000000000027919 */ /* 0x000ea20000002600 */
[----:B------:R-:W2:Y:S01]  /*00a0*/  S2R R3, SR_CTAID.Z ;  /* 0x0000000000037919 */ /* 0x000ea20000002700 */
[----:B---3--:R-:W-:-:S04]  /*00b0*/  ULEA.HI UR4, UR4, UR4, URZ, 0x1 ;  /* 0x0000000404047291 */ /* 0x008fc8000f8f08ff */
[----:B------:R-:W-:Y:S01]  /*00c0*/  USHF.R.S32.HI UR4, URZ, 0x1, UR4 ;  /* 0x00000001ff047899 */ /* 0x000fe20008011404 */
[----:B0-----:R-:W-:Y:S01]  /*00d0*/  IADD3 R6, P1, PT, R1, UR5, RZ ;  /* 0x0000000501067c10 */ /* 0x001fe2000ff3e0ff */
[----:B-1----:R-:W-:-:S05]  /*00e0*/  IMAD.IADD R0, R0, 0x1, R5 ;  /* 0x0000000100007824 */ /* 0x002fca00078e0205 */
[----:B----4-:R-:W-:Y:S02]  /*00f0*/  LOP3.LUT P0, RZ, R0, R7, RZ, 0xfc, !PT ;  /* 0x0000000700ff7212 */ /* 0x010fe4000780fcff */
[----:B-----5:R-:W-:Y:S02]  /*0100*/  IADD3.X R7, PT, PT, RZ, UR6, RZ, P1, !PT ;  /* 0x00000006ff077c10 */ /* 0x020fe40008ffe4ff */
[----:B--2---:R-:W-:-:S04]  /*0110*/  IADD3 R2, PT, PT, R3, UR7, R2 ;  /* 0x0000000703027c10 */ /* 0x004fc8000fffe002 */
[----:B------:R-:W-:-:S13]  /*0120*/  ISETP.GE.OR P0, PT, R2, UR4, P0 ;  /* 0x0000000402007c0c */ /* 0x000fda0008706670 */
[----:B------:R-:W-:Y:S05]  /*0130*/  @P0 EXIT ;  /* 0x000000000000094d */ /* 0x000fea0003800000 */
[----:B------:R-:W0:Y:S01]  /*0140*/  LDC.64 R4, c[0x0][0x380] ;  /* 0x0000e000ff047b82 */ /* 0x000e220000000a00 */
[----:B------:R-:W1:Y:S01]  /*0150*/  LDCU.64 UR36, c[0x0][0x358] ;  /* 0x00006b00ff2477ac */ /* 0x000e620008000a00 */
[----:B------:R-:W-:Y:S01]  /*0160*/  IMAD.SHL.U32 R0, R2, 0x2, RZ ;  /* 0x0000000202007824 */ /* 0x000fe200078e00ff */
[----:B------:R-:W-:Y:S01]  /*0170*/  MOV R11, 0x0 ;  /* 0x00000000000b7802 */ /* 0x000fe20000000f00 */
[----:B------:R-:W-:Y:S01]  /*0180*/  IMAD.MOV.U32 R3, RZ, RZ, RZ ;  /* 0x000000ffff037224 */ /* 0x000fe200078e00ff */
[----:B------:R-:W2:Y:S01]  /*0190*/  LDCU.64 UR4, c[0x4][0x18] ;  /* 0x01000300ff0477ac */ /* 0x000ea20008000a00 */
[----:B0-----:R-:W-:-:S05]  /*01a0*/  IMAD.WIDE R4, R0, 0x8, R4 ;  /* 0x0000000800047825 */ /* 0x001fca00078e0204 */
[----:B-1----:R-:W3:Y:S04]  /*01b0*/  LDG.E.64 R8, desc[UR36][R4.64] ;  /* 0x0000002404087981 */ /* 0x002ee8000c1e1b00 */
[----:B------:R2:W4:Y:S01]  /*01c0*/  LDG.E.64 R12, desc[UR36][R4.64+0x8] ;  /* 0x00000824040c7981 */ /* 0x000522000c1e1b00 */
[----:B------:R-:W-:Y:S01]  /*01d0*/  IADD3 R10, PT, PT, R0, 0x1, RZ ;  /* 0x00000001000a7810 */ /* 0x000fe20007ffe0ff */
[----:B------:R0:W1:Y:S02]  /*01e0*/  LDC.64 R14, c[0x4][R11] ;  /* 0x010000000b0e7b82 */ /* 0x0000640000000a00 */
[----:B------:R0:W-:Y:S04]  /*01f0*/  STL [R1+0x8], R0 ;  /* 0x0000080001007387 */ /* 0x0001e80000100800 */
[----:B------:R0:W-:Y:S01]  /*0200*/  STL.64 [R1], R2 ;  /* 0x0000000201007387 */ /* 0x0001e20000100a00 */
[----:B--2---:R-:W-:Y:S01]  /*0210*/  IMAD.U32 R4, RZ, RZ, UR4 ;  /* 0x00000004ff047e24 */ /* 0x004fe2000f8e00ff */
[----:B------:R-:W-:-:S02]  /*0220*/  MOV R5, UR5 ;  /* 0x0000000500057c02 */ /* 0x000fc40008000f00 */
[----:B------:R0:W-:Y:S04]  /*0230*/  STL [R1+0x18], R10 ;  /* 0x0000180a01007387 */ /* 0x0001e80000100800 */
[----:B---3--:R0:W-:Y:S04]  /*0240*/  STL.64 [R1+0x10], R8 ;  /* 0x0000100801007387 */ /* 0x0081e80000100a00 */
[----:B-1--4-:R0:W-:Y:S02]  /*0250*/  STL.64 [R1+0x20], R12 ;  /* 0x0000200c01007387 */ /* 0x0121e40000100a00 */
[----:B------:R-:W-:-:S07]  /*0260*/  LEPC R20, `(.L_x_0) ;  /* 0x000000001014794e */ /* 0x000fce0000000000 */
[----:B0-----:R-:W-:Y:S05]  /*0270*/  CALL.ABS.NOINC R14 ;  /* 0x000000000e007343 */ /* 0x001fea0003c00000 */
.L_x_0:
[----:B------:R-:W0:Y:S02]  /*0280*/  LDC.64 R4, c[0x0][0x390] ;  /* 0x0000e400ff047b82 */ /* 0x000e240000000a00 */
[----:B0-----:R-:W-:-:S05]  /*0290*/  IMAD.WIDE R4, R2, 0x4, R4 ;  /* 0x0000000402047825 */ /* 0x001fca00078e0204 */
[----:B------:R-:W-:Y:S01]  /*02a0*/  STG.E desc[UR36][R4.64], R2 ;  /* 0x0000000204007986 */ /* 0x000fe2000c101924 */
[----:B------:R-:W-:Y:S05]  /*02b0*/  EXIT ;  /* 0x000000000000794d */ /* 0x000fea0003800000 */
.L_x_1:
[----:B------:R-:W-:-:S00]  /*02c0*/  BRA `(.L_x_1) ;  /* 0xfffffffc00fc7947 */ /* 0x000fc0000383ffff */
[----:B------:R-:W-:-:S00]  /*02d0*/  NOP ;  /* 0x0000000000007918 */ /* 0x000fc00000000000 */
        /* <DEDUP_REMOVED lines=10> */
.L_x_25:


//--------------------- .text._Z8alignGPUPPciPiS1_iiiii --------------------------
	.section	.text._Z8alignGPUPPciPiS1_iiiii,"ax",@progbits
	.align	128
        .global         _Z8alignGPUPPciPiS1_iiiii
        .type           _Z8alignGPUPPciPiS1_iiiii,@function
        .size           _Z8alignGPUPPciPiS1_iiiii,(.L_x_26 - _Z8alignGPUPPciPiS1_iiiii)
        .other          _Z8alignGPUPPciPiS1_iiiii,@"STO_CUDA_ENTRY STV_DEFAULT"
_Z8alignGPUPPciPiS1_iiiii:
.text._Z8alignGPUPPciPiS1_iiiii:
[----:B------:R-:W0:Y:S01]  /*0000*/  LDC R1, c[0x0][0x37c] ;  /* 0x0000df00ff017b82 */ /* 0x000e220000000800 */
[----:B------:R-:W1:Y:S07]  /*0010*/  S2R R32, SR_CTAID.Y ;  /* 0x0000000000207919 */ /* 0x000e6e0000002600 */
[----:B------:R-:W1:Y:S01]  /*0020*/  S2UR UR4, SR_CTAID.X ;  /* 0x00000000000479c3 */ /* 0x000e620000002500 */
[----:B------:R-:W2:Y:S01]  /*0030*/  LDCU UR5, c[0x0][0x388] ;  /* 0x00007100ff0577ac */ /* 0x000ea20008000800 */
[----:B0-----:R-:W-:Y:S01]  /*0040*/  VIADD R1, R1, 0xfffffff0 ;  /* 0xfffffff001017836 */ /* 0x001fe20000000000 */
[----:B------:R-:W1:Y:S01]  /*0050*/  S2R R3, SR_CTAID.Z ;  /* 0x0000000000037919 */ /* 0x000e620000002700 */
[----:B------:R-:W0:Y:S01]  /*0060*/  LDCU.64 UR36, c[0x0][0x358] ;  /* 0x00006b00ff2477ac */ /* 0x000e220008000a00 */
[----:B-1----:R-:W-:Y:S01]  /*0070*/  IADD3 R32, PT, PT, R3, UR4, R32 ;  /* 0x0000000403207c10 */ /* 0x002fe2000fffe020 */
[----:B------:R-:W1:Y:S03]  /*0080*/  LDCU UR4, c[0x0][0x2f8] ;  /* 0x00005f00ff0477ac */ /* 0x000e660008000800 */
[----:B--2---:R-:W-:-:S13]  /*0090*/  ISETP.GE.AND P0, PT, R32, UR5, PT ;  /* 0x0000000520007c0c */ /* 0x004fda000bf06270 */
[----:B------:R-:W0:Y:S01]  /*00a0*/  @P0 LDC.64 R2, c[0x0][0x398] ;  /* 0x0000e600ff020b82 */ /* 0x000e220000000a00 */
[----:B------:R-:W-:Y:S01]  /*00b0*/  @P0 IMAD.MOV.U32 R5, RZ, RZ, -0x1 ;  /* 0xffffffffff050424 */ /* 0x000fe200078e00ff */
[----:B-1----:R-:W-:-:S04]  /*00c0*/  IADD3 R6, P1, PT, R1, UR4, RZ ;  /* 0x0000000401067c10 */ /* 0x002fc8000ff3e0ff */
[----:B0-----:R0:W-:Y:S01]  /*00d0*/  @P0 STG.E desc[UR36][R2.64], R5 ;  /* 0x0000000502000986 */ /* 0x0011e2000c101924 */
[----:B------:R-:W-:Y:S08]  /*00e0*/  @P0 EXIT ;  /* 0x000000000000094d */ /* 0x000ff00003800000 */
[----:B0-----:R-:W0:Y:S01]  /*00f0*/  LDC.64 R2, c[0x0][0x380] ;  /* 0x0000e000ff027b82 */ /* 0x001e220000000a00 */
[----:B------:R-:W-:-:S04]  /*0100*/  IMAD.SHL.U32 R5, R32, 0x2, RZ ;  /* 0x0000000220057824 */ /* 0x000fc800078e00ff */
[----:B0-----:R-:W-:-:S05]  /*0110*/  IMAD.WIDE R2, R5, 0x8, R2 ;  /* 0x0000000805027825 */ /* 0x001fca00078e0202 */
[----:B------:R0:W5:Y:S04]  /*0120*/  LDG.E.64 R10, desc[UR36][R2.64] ;  /* 0x00000024020a7981 */ /* 0x000168000c1e1b00 */
[----:B------:R0:W5:Y:S01]  /*0130*/  LDG.E.64 R4, desc[UR36][R2.64+0x8] ;  /* 0x0000082402047981 */ /* 0x000162000c1e1b00 */
[----:B------:R-:W1:Y:S01]  /*0140*/  LDCU UR4, c[0x0][0x2fc] ;  /* 0x00005f80ff0477ac */ /* 0x000e620008000800 */
[----:B------:R-:W-:Y:S01]  /*0150*/  HFMA2 R13, -RZ, RZ, 0, 0 ;  /* 0x00000000ff0d7431 */ /* 0x000fe200000001ff */
[----:B------:R-:W-:Y:S01]  /*0160*/  BSSY.RECONVERGENT B0, `(.L_x_2) ;  /* 0x000000e000007945 */ /* 0x000fe20003800200 */
[----:B------:R-:W-:Y:S02]  /*0170*/  IMAD.MOV.U32 R9, RZ, RZ, RZ ;  /* 0x000000ffff097224 */ /* 0x000fe400078e00ff */
[----:B------:R-:W-:-:S02]  /*0180*/  IMAD.MOV.U32 R0, RZ, RZ, 0x1 ;  /* 0x00000001ff007424 */ /* 0x000fc400078e00ff */
[----:B01----:R-:W-:-:S07]  /*0190*/  IMAD.X R7, RZ, RZ, UR4, P1 ;  /* 0x00000004ff077e24 */ /* 0x003fce00088e06ff */
.L_x_3:
[----:B-----5:R-:W-:-:S05]  /*01a0*/  IADD3 R2, P0, PT, R10, R9, RZ ;  /* 0x000000090a027210 */ /* 0x020fca0007f1e0ff */
[----:B------:R-:W-:-:S05]  /*01b0*/  IMAD.X R3, R11, 0x1, R13, P0 ;  /* 0x000000010b037824 */ /* 0x000fca00000e060d */
[----:B------:R-:W2:Y:S01]  /*01c0*/  LD.E.U8 R2, desc[UR36][R2.64] ;  /* 0x0000002402027980 */ /* 0x000ea2000c101100 */
[----:B------:R-:W-:Y:S01]  /*01d0*/  IMAD.MOV.U32 R31, RZ, RZ, R9 ;  /* 0x000000ffff1f7224 */ /* 0x000fe200078e0009 */
[----:B------:R-:W-:Y:S01]  /*01e0*/  IADD3 R9, P1, PT, R9, 0x1, RZ ;  /* 0x0000000109097810 */ /* 0x000fe20007f3e0ff */
[----:B------:R-:W-:Y:S02]  /*01f0*/  IMAD.MOV.U32 R29, RZ, RZ, R0 ;  /* 0x000000ffff1d7224 */ /* 0x000fe400078e0000 */
[----:B------:R-:W-:Y:S01]  /*0200*/  VIADD R0, R0, 0x1 ;  /* 0x0000000100007836 */ /* 0x000fe20000000000 */
[----:B------:R-:W-:Y:S02]  /*0210*/  IADD3.X R13, PT, PT, RZ, R13, RZ, P1, !PT ;  /* 0x0000000dff0d7210 */ /* 0x000fe40000ffe4ff */
[----:B--2---:R-:W-:-:S13]  /*0220*/  ISETP.NE.AND P0, PT, R2, RZ, PT ;  /* 0x000000ff0200720c */ /* 0x004fda0003f05270 */
[----:B------:R-:W-:Y:S05]  /*0230*/  @P0 BRA `(.L_x_3) ;  /* 0xfffffffc00d80947 */ /* 0x000fea000383ffff */
[----:B------:R-:W-:Y:S05]  /*0240*/  BSYNC.RECONVERGENT B0 ;  /* 0x0000000000007941 */ /* 0x000fea0003800200 */
.L_x_2:
[----:B------:R-:W0:Y:S01]  /*0250*/  S2R R27, SR_TID.X ;  /* 0x00000000001b7919 */ /* 0x000e220000002100 */
[----:B------:R-:W-:Y:S01]  /*0260*/  BSSY.RECONVERGENT B0, `(.L_x_4) ;  /* 0x000000e000007945 */ /* 0x000fe20003800200 */
[----:B------:R-:W-:Y:S02]  /*0270*/  IMAD.MOV.U32 R9, RZ, RZ, RZ ;  /* 0x000000ffff097224 */ /* 0x000fe400078e00ff */
[----:B------:R-:W-:Y:S02]  /*0280*/  IMAD.MOV.U32 R13, RZ, RZ, RZ ;  /* 0x000000ffff0d7224 */ /* 0x000fe400078e00ff */
[----:B------:R-:W-:-:S07]  /*0290*/  IMAD.MOV.U32 R0, RZ, RZ, R29 ;  /* 0x000000ffff007224 */ /* 0x000fce00078e001d */
.L_x_5:
[----:B------:R-:W-:-:S05]  /*02a0*/  IADD3 R2, P0, PT, R4, R9, RZ ;  /* 0x0000000904027210 */ /* 0x000fca0007f1e0ff */
[----:B------:R-:W-:-:S05]  /*02b0*/  IMAD.X R3, R5, 0x1, R13, P0 ;  /* 0x0000000105037824 */ /* 0x000fca00000e060d */
[----:B------:R-:W2:Y:S01]  /*02c0*/  LD.E.U8 R2, desc[UR36][R2.64] ;  /* 0x0000002402027980 */ /* 0x000ea2000c101100 */
[----:B------:R-:W-:Y:S01]  /*02d0*/  MOV R30, R9 ;  /* 0x00000009001e7202 */ /* 0x000fe20000000f00 */
[----:B------:R-:W-:Y:S01]  /*02e0*/  IMAD.MOV.U32 R28, RZ, RZ, R0 ;  /* 0x000000ffff1c7224 */ /* 0x000fe200078e0000 */
[----:B------:R-:W-:Y:S01]  /*02f0*/  IADD3 R9, P1, PT, R9, 0x1, RZ ;  /* 0x0000000109097810 */ /* 0x000fe20007f3e0ff */
[----:B------:R-:W-:-:S04]  /*0300*/  VIADD R0, R0, 0x1 ;  /* 0x0000000100007836 */ /* 0x000fc80000000000 */
[----:B------:R-:W-:Y:S01]  /*0310*/  IMAD.X R13, RZ, RZ, R13, P1 ;  /* 0x000000ffff0d7224 */ /* 0x000fe200008e060d */
[----:B--2---:R-:W-:-:S13]  /*0320*/  ISETP.NE.AND P0, PT, R2, RZ, PT ;  /* 0x000000ff0200720c */ /* 0x004fda0003f05270 */
[----:B------:R-:W-:Y:S05]  /*0330*/  @P0 BRA `(.L_x_5) ;  /* 0xfffffffc00d80947 */ /* 0x000fea000383ffff */
[----:B------:R-:W-:Y:S05]  /*0340*/  BSYNC.RECONVERGENT B0 ;  /* 0x0000000000007941 */ /* 0x000fea0003800200 */
.L_x_4:
[----:B------:R-:W1:Y:S01]  /*0350*/  S2UR UR5, SR_CgaCtaId ;  /* 0x00000000000579c3 */ /* 0x000e620000008800 */
[----:B------:R-:W2:Y:S01]  /*0360*/  LDCU UR6, c[0x0][0x3a0] ;  /* 0x00007400ff0677ac */ /* 0x000ea20008000800 */
[----:B------:R-:W-:Y:S01]  /*0370*/  VIADD R26, R30, 0x1 ;  /* 0x000000011e1a7836 */ /* 0x000fe20000000000 */
[----:B------:R-:W-:Y:S01]  /*0380*/  BSSY.RECONVERGENT B6, `(.L_x_6) ;  /* 0x00000bf000067945 */ /* 0x000fe20003800200 */
[----:B------:R-:W-:Y:S01]  /*0390*/  UMOV UR4, 0x400 ;  /* 0x0000040000047882 */ /* 0x000fe20000000000 */
[----:B------:R-:W3:Y:S02]  /*03a0*/  LDCU UR38, c[0x0][0x360] ;  /* 0x00006c00ff2677ac */ /* 0x000ee40008000800 */
[----:B------:R-:W-:-:S04]  /*03b0*/  IADD3 R0, PT, PT, R26, R31, RZ ;  /* 0x0000001f1a007210 */ /* 0x000fc80007ffe0ff */
[----:B------:R-:W-:Y:S01]  /*03c0*/  ISETP.GE.AND P0, PT, R0, 0x1, PT ;  /* 0x000000010000780c */ /* 0x000fe20003f06270 */
[----:B-1----:R-:W-:Y:S01]  /*03d0*/  ULEA UR4, UR5, UR4, 0x18 ;  /* 0x0000000405047291 */ /* 0x002fe2000f8ec0ff */
[----:B------:R-:W3:Y:S03]  /*03e0*/  LDCU UR5, c[0x0][0x364] ;  /* 0x00006c80ff0577ac */ /* 0x000ee60008000800 */
[----:B--2---:R-:W-:-:S06]  /*03f0*/  ULEA UR4, UR6, UR4, 0x2 ;  /* 0x0000000406047291 */ /* 0x004fcc000f8e10ff */
[----:B0-----:R-:W-:-:S05]  /*0400*/  LEA R27, R27, UR4, 0x2 ;  /* 0x000000041b1b7c11 */ /* 0x001fca000f8e10ff */
[----:B------:R0:W-:Y:S01]  /*0410*/  STS [R27], RZ ;  /* 0x000000ff1b007388 */ /* 0x0001e20000000800 */
[----:B---3--:R-:W-:Y:S01]  /*0420*/  UIMAD UR38, UR38, UR5, URZ ;  /* 0x00000005262672a4 */ /* 0x008fe2000f8e02ff */
[----:B------:R-:W-:Y:S11]  /*0430*/  @!P0 BRA `(.L_x_7) ;  /* 0x0000000800cc8947 */ /* 0x000ff60003800000 */
[----:B------:R-:W1:Y:S01]  /*0440*/  LDC R22, c[0x0][0x368] ;  /* 0x0000da00ff167b82 */ /* 0x000e620000000800 */
[----:B------:R-:W-:Y:S01]  /*0450*/  CS2R R24, SRZ ;  /* 0x0000000000187805 */ /* 0x000fe2000001ff00 */
[----:B------:R-:W-:Y:S02]  /*0460*/  IMAD.MOV.U32 R23, RZ, RZ, RZ ;  /* 0x000000ffff177224 */ /* 0x000fe400078e00ff */
[----:B-1----:R-:W-:-:S07]  /*0470*/  IMAD R22, R22, UR38, RZ ;  /* 0x0000002616167c24 */ /* 0x002fce000f8e02ff */
.L_x_19:
[----:B-1----:R-:W1:Y:S01]  /*0480*/  S2R R2, SR_TID.X ;  /* 0x0000000000027919 */ /* 0x002e620000002100 */
[----:B------:R-:W-:Y:S01]  /*0490*/  ISETP.GE.AND P0, PT, R25, R26, PT ;  /* 0x0000001a1900720c */ /* 0x000fe20003f06270 */
[----:B---3--:R-:W-:-:S12]  /*04a0*/  VIADD R9, R24, 0x1 ;  /* 0x0000000118097836 */ /* 0x008fd80000000000 */
[----:B------:R-:W-:-:S04]  /*04b0*/  @!P0 IMAD.MOV R9, RZ, RZ, R24 ;  /* 0x000000ffff098224 */ /* 0x000fc800078e0218 */
[----:B------:R-:W-:Y:S02]  /*04c0*/  IMAD.MOV.U32 R24, RZ, RZ, R9 ;  /* 0x000000ffff187224 */ /* 0x000fe400078e0009 */
[----:B-1----:R-:W-:Y:S01]  /*04d0*/  IMAD.IADD R3, R23, 0x1, -R2 ;  /* 0x0000000117037824 */ /* 0x002fe200078e0a02 */
[----:B------:R-:W-:-:S04]  /*04e0*/  IADD3 R0, PT, PT, R2, R9, RZ ;  /* 0x0000000902007210 */ /* 0x000fc80007ffe0ff */
[----:B------:R-:W-:Y:S02]  /*04f0*/  ISETP.GT.AND P0, PT, R3, R30, PT ;  /* 0x0000001e0300720c */ /* 0x000fe40003f04270 */
[C---:B--2---:R-:W-:Y:S02]  /*0500*/  LOP3.LUT R8, R0.reuse, R3, RZ, 0xfc, !PT ;  /* 0x0000000300087212 */ /* 0x044fe400078efcff */
[----:B------:R-:W-:-:S04]  /*0510*/  ISETP.GT.OR P0, PT, R0, R31, P0 ;  /* 0x0000001f0000720c */ /* 0x000fc80000704670 */
[----:B------:R-:W-:-:S13]  /*0520*/  ISETP.LT.OR P0, PT, R8, RZ, P0 ;  /* 0x000000ff0800720c */ /* 0x000fda0000701670 */
[----:B------:R-:W-:Y:S05]  /*0530*/  @P0 BRA `(.L_x_8) ;  /* 0x0000000800700947 */ /* 0x000fea0003800000 */
[----:B------:R-:W-:-:S04]  /*0540*/  IMAD.IADD R21, R24, 0x1, R23 ;  /* 0x0000000118157824 */ /* 0x000fc800078e0217 */
[C---:B------:R-:W-:Y:S02]  /*0550*/  VIADD R20, R21.reuse, 0xffffffff ;  /* 0xffffffff15147836 */ /* 0x040fe40000000000 */
[----:B------:R-:W-:Y:S02]  /*0560*/  VIADD R19, R21, 0xfffffffe ;  /* 0xfffffffe15137836 */ /* 0x000fe40000000000 */
[----:B------:R-:W-:-:S04]  /*0570*/  IMAD.HI.U32 R8, R20, -0x55555555, RZ ;  /* 0xaaaaaaab14087827 */ /* 0x000fc800078e00ff */
[----:B------:R-:W-:Y:S01]  /*0580*/  IMAD.HI.U32 R12, R19, -0x55555555, RZ ;  /* 0xaaaaaaab130c7827 */ /* 0x000fe200078e00ff */
[----:B------:R-:W-:-:S03]  /*0590*/  SHF.R.U32.HI R9, RZ, 0x1, R8 ;  /* 0x00000001ff097819 */ /* 0x000fc60000011608 */
[----:B------:R-:W-:Y:S01]  /*05a0*/  IMAD.HI.U32 R8, R21, -0x55555555, RZ ;  /* 0xaaaaaaab15087827 */ /* 0x000fe200078e00ff */
[----:B------:R-:W-:-:S03]  /*05b0*/  SHF.R.U32.HI R12, RZ, 0x1, R12 ;  /* 0x00000001ff0c7819 */ /* 0x000fc6000001160c */
[----:B------:R-:W-:Y:S01]  /*05c0*/  IMAD R9, R9, -0x3, R20 ;  /* 0xfffffffd09097824 */ /* 0x000fe200078e0214 */
[----:B------:R-:W-:Y:S01]  /*05d0*/  SHF.R.U32.HI R8, RZ, 0x1, R8 ;  /* 0x00000001ff087819 */ /* 0x000fe20000011608 */
[----:B------:R-:W-:-:S03]  /*05e0*/  IMAD R12, R12, -0x3, R19 ;  /* 0xfffffffd0c0c7824 */ /* 0x000fc600078e0213 */
[----:B------:R-:W-:Y:S01]  /*05f0*/  IADD3 R18, PT, PT, R9, 0x6, RZ ;  /* 0x0000000609127810 */ /* 0x000fe20007ffe0ff */
[----:B------:R-:W-:Y:S02]  /*0600*/  IMAD R8, R8, -0x3, R21 ;  /* 0xfffffffd08087824 */ /* 0x000fe400078e0215 */
[----:B------:R-:W-:Y:S02]  /*0610*/  VIADD R12, R12, 0x6 ;  /* 0x000000060c0c7836 */ /* 0x000fe40000000000 */
[-C--:B------:R-:W-:Y:S02]  /*0620*/  IMAD R18, R18, R29.reuse, RZ ;  /* 0x0000001d12127224 */ /* 0x080fe400078e02ff */
[-C--:B------:R-:W-:Y:S02]  /*0630*/  IMAD R17, R8, R29.reuse, RZ ;  /* 0x0000001d08117224 */ /* 0x080fe400078e02ff */
[----:B------:R-:W-:Y:S02]  /*0640*/  IMAD R16, R12, R29, RZ ;  /* 0x0000001d0c107224 */ /* 0x000fe400078e02ff */
[----:B------:R-:W-:-:S07]  /*0650*/  IMAD R15, R29, -0x6, R18 ;  /* 0xfffffffa1d0f7824 */ /* 0x000fce00078e0212 */
.L_x_18:
[----:B------:R-:W-:-:S13]  /*0660*/  ISETP.NE.AND P0, PT, R3, RZ, PT ;  /* 0x000000ff0300720c */ /* 0x000fda0003f05270 */
[----:B-123--:R-:W-:Y:S05]  /*0670*/  @P0 BRA `(.L_x_9) ;  /* 0x0000000000800947 */ /* 0x00efea0003800000 */
[----:B------:R-:W-:-:S13]  /*0680*/  ISETP.GT.AND P0, PT, R30, -0x1, PT ;  /* 0xffffffff1e00780c */ /* 0x000fda0003f04270 */
[----:B------:R-:W-:Y:S05]  /*0690*/  @!P0 BRA `(.L_x_10) ;  /* 0x0000000000408947 */ /* 0x000fea0003800000 */
[----:B------:R-:W1:Y:S01]  /*06a0*/  S2UR UR5, SR_CgaCtaId ;  /* 0x00000000000579c3 */ /* 0x000e620000008800 */
[C---:B------:R-:W-:Y:S01]  /*06b0*/  IMAD.HI.U32 R8, R0.reuse, -0x55555555, RZ ;  /* 0xaaaaaaab00087827 */ /* 0x040fe200078e00ff */
[----:B------:R-:W-:Y:S01]  /*06c0*/  VIMNMX.U32 R12, PT, PT, R0, R30, PT ;  /* 0x0000001e000c7248 */ /* 0x000fe20003fe0000 */
[----:B------:R-:W-:-:S03]  /*06d0*/  UMOV UR4, 0x400 ;  /* 0x0000040000047882 */ /* 0x000fc60000000000 */
[----:B------:R-:W-:-:S05]  /*06e0*/  SHF.R.U32.HI R9, RZ, 0x1, R8 ;  /* 0x00000001ff097819 */ /* 0x000fca0000011608 */
[----:B------:R-:W-:Y:S02]  /*06f0*/  IMAD R8, R9, -0x3, R0 ;  /* 0xfffffffd09087824 */ /* 0x000fe400078e0200 */
[----:B------:R-:W-:Y:S02]  /*0700*/  IMAD.MOV.U32 R9, RZ, RZ, -0x80000000 ;  /* 0x80000000ff097424 */ /* 0x000fe400078e00ff */
[----:B------:R-:W-:Y:S01]  /*0710*/  IMAD R8, R8, R29, R12 ;  /* 0x0000001d08087224 */ /* 0x000fe200078e020c */
[----:B-1----:R-:W-:-:S06]  /*0720*/  ULEA UR4, UR5, UR4, 0x18 ;  /* 0x0000000405047291 */ /* 0x002fcc000f8ec0ff */
[----:B------:R-:W-:-:S05]  /*0730*/  LEA R8, R8, UR4, 0x2 ;  /* 0x0000000408087c11 */ /* 0x000fca000f8e10ff */
[C---:B------:R-:W-:Y:S01]  /*0740*/  IMAD R12, R29.reuse, 0xc, R8 ;  /* 0x0000000c1d0c7824 */ /* 0x040fe200078e0208 */
[----:B------:R3:W-:Y:S03]  /*0750*/  STS [R8], R9 ;  /* 0x0000000908007388 */ /* 0x0007e60000000800 */
[----:B------:R-:W-:Y:S01]  /*0760*/  IMAD R13, R29, 0xc, R12 ;  /* 0x0000000c1d0d7824 */ /* 0x000fe200078e020c */
[----:B------:R3:W-:Y:S04]  /*0770*/  STS [R12], RZ ;  /* 0x000000ff0c007388 */ /* 0x0007e80000000800 */
[----:B------:R3:W-:Y:S01]  /*0780*/  STS [R13], RZ ;  /* 0x000000ff0d007388 */ /* 0x0007e20000000800 */
[----:B------:R-:W-:Y:S05]  /*0790*/  BRA `(.L_x_11) ;  /* 0x0000000400b87947 */ /* 0x000fea0003800000 */
.L_x_10:
[----:B------:R-:W-:Y:S01]  /*07a0*/  MOV R8, 0x0 ;  /* 0x0000000000087802 */ /* 0x000fe20000000f00 */
[----:B------:R-:W-:Y:S01]  /*07b0*/  IMAD.MOV.U32 R3, RZ, RZ, RZ ;  /* 0x000000ffff037224 */ /* 0x000fe200078e00ff */
[----:B------:R1:W-:Y:S01]  /*07c0*/  STL [R1+0x8], R0 ;  /* 0x0000080001007387 */ /* 0x0003e20000100800 */
[----:B------:R-:W2:Y:S03]  /*07d0*/  LDCU.64 UR4, c[0x4][0x10] ;  /* 0x01000200ff0477ac */ /* 0x000ea60008000a00 */
[----:B------:R1:W-:Y:S01]  /*07e0*/  STL.64 [R1], R2 ;  /* 0x0000000201007387 */ /* 0x0003e20000100a00 */
[----:B------:R-:W3:Y:S01]  /*07f0*/  LDC.64 R8, c[0x4][R8] ;  /* 0x0100000008087b82 */ /* 0x000ee20000000a00 */
[----:B--2---:R-:W-:Y:S01]  /*0800*/  IMAD.U32 R4, RZ, RZ, UR4 ;  /* 0x00000004ff047e24 */ /* 0x004fe2000f8e00ff */
[----:B-1----:R-:W-:-:S07]  /*0810*/  MOV R5, UR5 ;  /* 0x0000000500057c02 */ /* 0x002fce0008000f00 */
[----:B------:R-:W-:-:S07]  /*0820*/  LEPC R20, `(.L_x_12) ;  /* 0x000000001014794e */ /* 0x000fce0000000000 */
[----:B0--3--:R-:W-:Y:S05]  /*0830*/  CALL.ABS.NOINC R8 ;  /* 0x0000000008007343 */ /* 0x009fea0003c00000 */
.L_x_12:
[----:B------:R-:W0:Y:S01]  /*0840*/  LDC.64 R2, c[0x0][0x398] ;  /* 0x0000e600ff027b82 */ /* 0x000e220000000a00 */
[----:B------:R-:W-:-:S05]  /*0850*/  IMAD.MOV.U32 R5, RZ, RZ, -0x1 ;  /* 0xffffffffff057424 */ /* 0x000fca00078e00ff */
[----:B0-----:R-:W-:Y:S01]  /*0860*/  STG.E desc[UR36][R2.64], R5 ;  /* 0x0000000502007986 */ /* 0x001fe2000c101924 */
[----:B------:R-:W-:Y:S05]  /*0870*/  EXIT ;  /* 0x000000000000794d */ /* 0x000fea0003800000 */
.L_x_9:
[----:B------:R-:W-:-:S13]  /*0880*/  ISETP.NE.AND P0, PT, R0, RZ, PT ;  /* 0x000000ff0000720c */ /* 0x000fda0003f05270 */
[----:B------:R-:W-:Y:S05]  /*0890*/  @P0 BRA `(.L_x_13) ;  /* 0x0000000000780947 */ /* 0x000fea0003800000 */
[----:B------:R-:W-:-:S13]  /*08a0*/  ISETP.GT.AND P0, PT, R31, -0x1, PT ;  /* 0xffffffff1f00780c */ /* 0x000fda0003f04270 */
[----:B------:R-:W-:Y:S05]  /*08b0*/  @!P0 BRA `(.L_x_14) ;  /* 0x00000000003c8947 */ /* 0x000fea0003800000 */
[----:B------:R-:W1:Y:S01]  /*08c0*/  S2UR UR5, SR_CgaCtaId ;  /* 0x00000000000579c3 */ /* 0x000e620000008800 */
[----:B------:R-:W-:Y:S01]  /*08d0*/  IMAD.HI.U32 R8, R3, -0x55555555, RZ ;  /* 0xaaaaaaab03087827 */ /* 0x000fe200078e00ff */
[----:B------:R-:W-:-:S03]  /*08e0*/  UMOV UR4, 0x400 ;  /* 0x0000040000047882 */ /* 0x000fc60000000000 */
[----:B------:R-:W-:Y:S01]  /*08f0*/  IMAD.MOV.U32 R9, RZ, RZ, -0x80000000 ;  /* 0x80000000ff097424 */ /* 0x000fe200078e00ff */
[----:B------:R-:W-:-:S05]  /*0900*/  SHF.R.U32.HI R8, RZ, 0x1, R8 ;  /* 0x00000001ff087819 */ /* 0x000fca0000011608 */
[----:B------:R-:W-:-:S04]  /*0910*/  IMAD R8, R8, -0x3, R3 ;  /* 0xfffffffd08087824 */ /* 0x000fc800078e0203 */
[----:B------:R-:W-:Y:S01]  /*0920*/  IMAD R8, R8, R29, RZ ;  /* 0x0000001d08087224 */ /* 0x000fe200078e02ff */
[----:B-1----:R-:W-:-:S06]  /*0930*/  ULEA UR4, UR5, UR4, 0x18 ;  /* 0x0000000405047291 */ /* 0x002fcc000f8ec0ff */
[----:B------:R-:W-:-:S05]  /*0940*/  LEA R8, R8, UR4, 0x2 ;  /* 0x0000000408087c11 */ /* 0x000fca000f8e10ff */
[C---:B------:R-:W-:Y:S01]  /*0950*/  IMAD R12, R29.reuse, 0xc, R8 ;  /* 0x0000000c1d0c7824 */ /* 0x040fe200078e0208 */
[----:B------:R1:W-:Y:S03]  /*0960*/  STS [R8], RZ ;  /* 0x000000ff08007388 */ /* 0x0003e60000000800 */
[----:B------:R-:W-:Y:S01]  /*0970*/  IMAD R13, R29, 0xc, R12 ;  /* 0x0000000c1d0d7824 */ /* 0x000fe200078e020c */
[----:B------:R1:W-:Y:S04]  /*0980*/  STS [R12], R9 ;  /* 0x000000090c007388 */ /* 0x0003e80000000800 */
[----:B------:R1:W-:Y:S01]  /*0990*/  STS [R13], RZ ;  /* 0x000000ff0d007388 */ /* 0x0003e20000000800 */
[----:B------:R-:W-:Y:S05]  /*09a0*/  BRA `(.L_x_11) ;  /* 0x0000000400347947 */ /* 0x000fea0003800000 */
.L_x_14:
[----:B------:R-:W-:Y:S01]  /*09b0*/  MOV R0, 0x0 ;  /* 0x0000000000007802 */ /* 0x000fe20000000f00 */
[----:B------:R1:W-:Y:S01]  /*09c0*/  STL.64 [R1], R2 ;  /* 0x0000000201007387 */ /* 0x0003e20000100a00 */
[----:B------:R-:W2:Y:S02]  /*09d0*/  LDCU.64 UR4, c[0x4][0x10] ;  /* 0x01000200ff0477ac */ /* 0x000ea40008000a00 */
[----:B------:R1:W3:Y:S01]  /*09e0*/  LDC.64 R8, c[0x4][R0] ;  /* 0x0100000000087b82 */ /* 0x0002e20000000a00 */
[----:B------:R1:W-:Y:S01]  /*09f0*/  STL [R1+0x8], RZ ;  /* 0x000008ff01007387 */ /* 0x0003e20000100800 */
[----:B--2---:R-:W-:Y:S02]  /*0a00*/  IMAD.U32 R4, RZ, RZ, UR4 ;  /* 0x00000004ff047e24 */ /* 0x004fe4000f8e00ff */
[----:B-1----:R-:W-:-:S07]  /*0a10*/  IMAD.U32 R5, RZ, RZ, UR5 ;  /* 0x00000005ff057e24 */ /* 0x002fce000f8e00ff */
[----:B------:R-:W-:-:S07]  /*0a20*/  LEPC R20, `(.L_x_15) ;  /* 0x000000001014794e */ /* 0x000fce0000000000 */
[----:B0--3--:R-:W-:Y:S05]  /*0a30*/  CALL.ABS.NOINC R8 ;  /* 0x0000000008007343 */ /* 0x009fea0003c00000 */
.L_x_15:
[----:B------:R-:W0:Y:S01]  /*0a40*/  LDC.64 R2, c[0x0][0x398] ;  /* 0x0000e600ff027b82 */ /* 0x000e220000000a00 */
[----:B------:R-:W-:-:S05]  /*0a50*/  MOV R5, 0xffffffff ;  /* 0xffffffff00057802 */ /* 0x000fca0000000f00 */
[----:B0-----:R-:W-:Y:S01]  /*0a60*/  STG.E desc[UR36][R2.64], R5 ;  /* 0x0000000502007986 */ /* 0x001fe2000c101924 */
[----:B------:R-:W-:Y:S05]  /*0a70*/  EXIT ;  /* 0x000000000000794d */ /* 0x000fea0003800000 */
.L_x_13:
[----:B------:R-:W-:-:S13]  /*0a80*/  ISETP.GE.AND P0, PT, R26, R3, PT ;  /* 0x000000031a00720c */ /* 0x000fda0003f06270 */
[----:B------:R-:W-:Y:S05]  /*0a90*/  @!P0 BRA `(.L_x_16) ;  /* 0x00000008001c8947 */ /* 0x000fea0003800000 */
[----:B------:R-:W1:Y:S01]  /*0aa0*/  S2R R13, SR_CgaCtaId ;  /* 0x00000000000d7919 */ /* 0x000e620000008800 */
[----:B------:R-:W-:Y:S01]  /*0ab0*/  IMAD.IADD R9, R26, 0x1, -R3 ;  /* 0x000000011a097824 */ /* 0x000fe200078e0a03 */
[----:B------:R-:W-:Y:S02]  /*0ac0*/  ISETP.GT.U32.AND P0, PT, R20, R30, PT ;  /* 0x0000001e1400720c */ /* 0x000fe40003f04070 */
[----:B------:R-:W-:Y:S02]  /*0ad0*/  MOV R14, 0x400 ;  /* 0x00000400000e7802 */ /* 0x000fe40000000f00 */
[----:B------:R-:W-:Y:S02]  /*0ae0*/  SEL R8, R9, R0, P0 ;  /* 0x0000000009087207 */ /* 0x000fe40000000000 */
[----:B------:R-:W-:-:S03]  /*0af0*/  ISETP.GT.U32.AND P1, PT, R21, R30, PT ;  /* 0x0000001e1500720c */ /* 0x000fc60003f24070 */
[--C-:B------:R-:W-:Y:S01]  /*0b00*/  IMAD.IADD R35, R18, 0x1, R8.reuse ;  /* 0x0000000112237824 */ /* 0x100fe200078e0208 */
[----:B-1----:R-:W-:Y:S01]  /*0b10*/  LEA R14, R13, R14, 0x18 ;  /* 0x0000000e0d0e7211 */ /* 0x002fe200078ec0ff */
[----:B------:R-:W-:-:S03]  /*0b20*/  IMAD.IADD R13, R15, 0x1, R8 ;  /* 0x000000010f0d7824 */ /* 0x000fc600078e0208 */
[----:B------:R-:W-:Y:S01]  /*0b30*/  LEA R35, R35, R14, 0x2 ;  /* 0x0000000e23237211 */ /* 0x000fe200078e10ff */
[----:B------:R-:W-:Y:S02]  /*0b40*/  IMAD R12, R13, 0x4, R14 ;  /* 0x000000040d0c7824 */ /* 0x000fe400078e020e */
[----:B------:R-:W-:Y:S02]  /*0b50*/  IMAD.IADD R13, R30, 0x1, -R3 ;  /* 0x000000011e0d7824 */ /* 0x000fe400078e0a03 */
[----:B------:R-:W1:Y:S03]  /*0b60*/  LDS R8, [R35] ;  /* 0x0000000023087984 */ /* 0x000e660000000800 */
[----:B------:R-:W-:Y:S01]  /*0b70*/  SEL R34, R13, R0, P1 ;  /* 0x000000000d227207 */ /* 0x000fe20000800000 */
[----:B------:R-:W2:Y:S04]  /*0b80*/  LDS R12, [R12] ;  /* 0x000000000c0c7984 */ /* 0x000ea80000000800 */
[----:B------:R-:W-:-:S04]  /*0b90*/  IMAD.IADD R37, R17, 0x1, R34 ;  /* 0x0000000111257824 */ /* 0x000fc800078e0222 */
[----:B------:R-:W-:Y:S01]  /*0ba0*/  IMAD R34, R37, 0x4, R14 ;  /* 0x0000000425227824 */ /* 0x000fe200078e020e */
[----:B-1----:R-:W-:Y:S01]  /*0bb0*/  ISETP.NE.AND P1, PT, R8, -0x80000000, PT ;  /* 0x800000000800780c */ /* 0x002fe20003f25270 */
[C---:B--2---:R-:W-:Y:S01]  /*0bc0*/  VIADD R33, R12.reuse, 0xffffffff ;  /* 0xffffffff0c217836 */ /* 0x044fe20000000000 */
[----:B------:R-:W-:-:S04]  /*0bd0*/  ISETP.NE.AND P2, PT, R12, -0x80000000, PT ;  /* 0x800000000c00780c */ /* 0x000fc80003f45270 */
[----:B------:R-:W-:-:S04]  /*0be0*/  SEL R33, R33, 0x80000000, P2 ;  /* 0x8000000021217807 */ /* 0x000fc80001000000 */
[----:B------:R-:W-:-:S04]  /*0bf0*/  VIADDMNMX R8, R8, 0xfffffffc, R33, !PT ;  /* 0xfffffffc08087846 */ /* 0x000fc80007800121 */
[----:B------:R-:W-:Y:S02]  /*0c00*/  SEL R33, R33, R8, !P1 ;  /* 0x0000000821217207 */ /* 0x000fe40004800000 */
[C---:B------:R-:W-:Y:S02]  /*0c10*/  ISETP.GT.AND P1, PT, R0.reuse, R29, PT ;  /* 0x0000001d0000720c */ /* 0x040fe40003f24270 */
[----:B------:R-:W-:Y:S01]  /*0c20*/  IADD3 R8, PT, PT, R0, -0x1, RZ ;  /* 0xffffffff00087810 */ /* 0x000fe20007ffe0ff */
[----:B------:R1:W-:Y:S10]  /*0c30*/  STS [R34], R33 ;  /* 0x0000002122007388 */ /* 0x0003f40000000800 */
[----:B-1----:R-:W-:Y:S05]  /*0c40*/  @P1 BRA `(.L_x_17) ;  /* 0x0000000400741947 */ /* 0x002fea0003800000 */
[----:B------:R-:W-:Y:S01]  /*0c50*/  SEL R12, R13, R8, P0 ;  /* 0x000000080d0c7207 */ /* 0x000fe20000000000 */
[C---:B------:R-:W-:Y:S01]  /*0c60*/  IMAD R33, R29.reuse, 0x3, R15 ;  /* 0x000000031d217824 */ /* 0x040fe200078e020f */
[----:B------:R-:W-:Y:S01]  /*0c70*/  LDS R35, [R35+-0x4] ;  /* 0xfffffc0023237984 */ /* 0x000fe20000000800 */
[----:B------:R-:W-:Y:S02]  /*0c80*/  IMAD R37, R29, 0xc, R34 ;  /* 0x0000000c1d257824 */ /* 0x000fe400078e0222 */
[----:B------:R-:W-:-:S04]  /*0c90*/  IMAD.IADD R33, R12, 0x1, R33 ;  /* 0x000000010c217824 */ /* 0x000fc800078e0221 */
[----:B------:R-:W-:-:S06]  /*0ca0*/  IMAD R36, R33, 0x4, R14 ;  /* 0x0000000421247824 */ /* 0x000fcc00078e020e */
[----:B------:R-:W1:Y:S02]  /*0cb0*/  LDS R36, [R36] ;  /* 0x0000000024247984 */ /* 0x000e640000000800 */
[C---:B-1----:R-:W-:Y:S01]  /*0cc0*/  VIADD R12, R36.reuse, 0xffffffff ;  /* 0xffffffff240c7836 */ /* 0x042fe20000000000 */
[----:B------:R-:W-:-:S04]  /*0cd0*/  ISETP.NE.AND P0, PT, R36, -0x80000000, PT ;  /* 0x800000002400780c */ /* 0x000fc80003f05270 */
[----:B------:R-:W-:Y:S02]  /*0ce0*/  SEL R12, R12, 0x80000000, P0 ;  /* 0x800000000c0c7807 */ /* 0x000fe40000000000 */
[C---:B------:R-:W-:Y:S02]  /*0cf0*/  ISETP.NE.AND P0, PT, R35.reuse, -0x80000000, PT ;  /* 0x800000002300780c */ /* 0x040fe40003f05270 */
[----:B------:R-:W-:-:S04]  /*0d00*/  VIADDMNMX R33, R35, 0xfffffffc, R12, !PT ;  /* 0xfffffffc23217846 */ /* 0x000fc8000780010c */
[----:B------:R-:W-:Y:S02]  /*0d10*/  SEL R33, R12, R33, !P0 ;  /* 0x000000210c217207 */ /* 0x000fe40004000000 */
[----:B------:R-:W-:Y:S02]  /*0d20*/  ISETP.GT.U32.AND P0, PT, R19, R30, PT ;  /* 0x0000001e1300720c */ /* 0x000fe40003f04070 */
[----:B------:R-:W-:Y:S01]  /*0d30*/  IADD3 R12, P1, PT, R4, R13, RZ ;  /* 0x0000000d040c7210 */ /* 0x000fe20007f3e0ff */
[----:B------:R1:W-:Y:S01]  /*0d40*/  STS [R37], R33 ;  /* 0x0000002125007388 */ /* 0x0003e20000000800 */
[-C--:B------:R-:W-:Y:S02]  /*0d50*/  SEL R35, R9, R8.reuse, P0 ;  /* 0x0000000809237207 */ /* 0x080fe40000000000 */
[----:B------:R-:W-:Y:S02]  /*0d60*/  IADD3 R8, P0, PT, R10, R8, RZ ;  /* 0x000000080a087210 */ /* 0x000fe40007f1e0ff */
[----:B------:R-:W-:-:S03]  /*0d70*/  LEA.HI.X.SX32 R13, R13, R5, 0x1, P1 ;  /* 0x000000050d0d7211 */ /* 0x000fc600008f0eff */
[----:B------:R-:W-:Y:S02]  /*0d80*/  IMAD.X R9, RZ, RZ, R11, P0 ;  /* 0x000000ffff097224 */ /* 0x000fe400000e060b */
[----:B------:R-:W2:Y:S04]  /*0d90*/  LD.E.U8 R12, desc[UR36][R12.64] ;  /* 0x000000240c0c7980 */ /* 0x000ea8000c101100 */
[----:B------:R-:W2:Y:S01]  /*0da0*/  LD.E.U8 R9, desc[UR36][R8.64] ;  /* 0x0000002408097980 */ /* 0x000ea2000c101100 */
[----:B------:R-:W-:Y:S01]  /*0db0*/  IADD3 R35, PT, PT, R16, R35, RZ ;  /* 0x0000002310237210 */ /* 0x000fe20007ffe0ff */
[----:B-1----:R-:W-:-:S04]  /*0dc0*/  IMAD R37, R29, 0x18, R34 ;  /* 0x000000181d257824 */ /* 0x002fc800078e0222 */
[----:B------:R-:W-:Y:S02]  /*0dd0*/  IMAD R35, R35, 0x4, R14 ;  /* 0x0000000423237824 */ /* 0x000fe400078e020e */
[----:B------:R-:W-:Y:S04]  /*0de0*/  LDS R14, [R34] ;  /* 0x00000000220e7984 */ /* 0x000fe80000000800 */
[----:B------:R-:W1:Y:S02]  /*0df0*/  LDS R35, [R35] ;  /* 0x0000000023237984 */ /* 0x000e640000000800 */
[----:B-1----:R-:W-:Y:S01]  /*0e00*/  VIADD R36, R35, 0x1 ;  /* 0x0000000123247836 */ /* 0x002fe20000000000 */
[----:B--2---:R-:W-:-:S13]  /*0e10*/  ISETP.NE.AND P0, PT, R12, R9, PT ;  /* 0x000000090c00720c */ /* 0x004fda0003f05270 */
[----:B------:R-:W-:-:S05]  /*0e20*/  @P0 VIADD R36, R35, 0xffffffff ;  /* 0xffffffff23240836 */ /* 0x000fca0000000000 */
[----:B------:R-:W-:-:S05]  /*0e30*/  VIMNMX3.RELU R14, R14, R33, R36, !PT ;  /* 0x000000210e0e720f */ /* 0x000fca0007801124 */
[----:B------:R-:W-:Y:S04]  /*0e40*/  STS [R37], R14 ;  /* 0x0000000e25007388 */ /* 0x000fe80000000800 */
[----:B------:R-:W1:Y:S02]  /*0e50*/  LDS R9, [R27] ;  /* 0x000000001b097984 */ /* 0x000e640000000800 */
[----:B-1----:R-:W-:-:S05]  /*0e60*/  VIMNMX R8, PT, PT, R14, R9, !PT ;  /* 0x000000090e087248 */ /* 0x002fca0007fe0100 */
[----:B------:R2:W-:Y:S02]  /*0e70*/  STS [R27], R8 ;  /* 0x000000081b007388 */ /* 0x0005e40000000800 */
.L_x_11:
[----:B------:R-:W-:Y:S01]  /*0e80*/  IMAD.IADD R3, R3, 0x1, -R22 ;  /* 0x0000000103037824 */ /* 0x000fe200078e0a16 */
[----:B------:R-:W-:Y:S01]  /*0e90*/  IADD3 R0, PT, PT, R22, R0, RZ ;  /* 0x0000000016007210 */ /* 0x000fe20007ffe0ff */
[----:B------:R-:W-:Y:S05]  /*0ea0*/  WARPSYNC.ALL ;  /* 0x0000000000007948 */ /* 0x000fea0003800000 */
[----:B------:R-:W-:Y:S01]  /*0eb0*/  BAR.SYNC.DEFER_BLOCKING 0x0 ;  /* 0x0000000000007b1d */ /* 0x000fe20000010000 */
[C---:B------:R-:W-:Y:S02]  /*0ec0*/  ISETP.GT.AND P0, PT, R3.reuse, R30, PT ;  /* 0x0000001e0300720c */ /* 0x040fe40003f04270 */
[----:B------:R-:W-:-:S02]  /*0ed0*/  ISETP.GT.AND P1, PT, R3, -0x1, PT ;  /* 0xffffffff0300780c */ /* 0x000fc40003f24270 */
[----:B------:R-:W-:-:S13]  /*0ee0*/  ISETP.LE.AND P0, PT, R0, R31, !P0 ;  /* 0x0000001f0000720c */ /* 0x000fda0004703270 */
[----:B------:R-:W-:Y:S05]  /*0ef0*/  @P0 BRA P1, `(.L_x_18) ;  /* 0xfffffff400d80947 */ /* 0x000fea000083ffff */
.L_x_8:
[----:B------:R-:W-:Y:S01]  /*0f00*/  VIADD R25, R25, 0x1 ;  /* 0x0000000119197836 */ /* 0x000fe20000000000 */
[C---:B------:R-:W-:Y:S01]  /*0f10*/  ISETP.GE.AND P0, PT, R23.reuse, R30, PT ;  /* 0x0000001e1700720c */ /* 0x040fe20003f06270 */
[----:B------:R-:W-:-:S03]  /*0f20*/  VIADD R0, R23, 0x1 ;  /* 0x0000000117007836 */ /* 0x000fc60000000000 */
[----:B------:R-:W-:-:S09]  /*0f30*/  ISETP.NE.AND P1, PT, R25, R28, PT ;  /* 0x0000001c1900720c */ /* 0x000fd20003f25270 */
[----:B------:R-:W-:-:S04]  /*0f40*/  @P0 IMAD.MOV R0, RZ, RZ, R23 ;  /* 0x000000ffff000224 */ /* 0x000fc800078e0217 */
[----:B------:R-:W-:Y:S01]  /*0f50*/  IMAD.MOV.U32 R23, RZ, RZ, R0 ;  /* 0x000000ffff177224 */ /* 0x000fe200078e0000 */
[----:B------:R-:W-:Y:S06]  /*0f60*/  @P1 BRA `(.L_x_19) ;  /* 0xfffffff400441947 */ /* 0x000fec000383ffff */
.L_x_7:
[----:B------:R-:W-:Y:S05]  /*0f70*/  BSYNC.RECONVERGENT B6 ;  /* 0x0000000000067941 */ /* 0x000fea0003800200 */
.L_x_6:
[----:B------:R-:W4:Y:S01]  /*0f80*/  S2R R7, SR_TID.X ;  /* 0x0000000000077919 */ /* 0x000f220000002100 */
[----:B------:R-:W-:Y:S01]  /*0f90*/  UISETP.GE.U32.AND UP0, UPT, UR38, 0x2, UPT ;  /* 0x000000022600788c */ /* 0x000fe2000bf06070 */
[----:B------:R-:W4:Y:S01]  /*0fa0*/  S2R R0, SR_TID.Y ;  /* 0x0000000000007919 */ /* 0x000f220000002200 */
[----:B------:R-:W5:Y:S01]  /*0fb0*/  S2R R3, SR_TID.Z ;  /* 0x0000000000037919 */ /* 0x000f620000002300 */
[----:B----4-:R-:W-:-:S04]  /*0fc0*/  IADD3 R0, PT, PT, R0, R7, RZ ;  /* 0x0000000700007210 */ /* 0x010fc80007ffe0ff */
[----:B-----5:R-:W-:Y:S02]  /*0fd0*/  LOP3.LUT P1, RZ, R0, R3, RZ, 0xfc, !PT ;  /* 0x0000000300ff7212 */ /* 0x020fe4000782fcff */
[----:B------:R-:W-:Y:S11]  /*0fe0*/  BRA.U !UP0, `(.L_x_20) ;  /* 0x0000000108487547 */ /* 0x000ff6000b800000 */
[----:B------:R-:W-:-:S07]  /*0ff0*/  IMAD.U32 R0, RZ, RZ, UR38 ;  /* 0x00000026ff007e24 */ /* 0x000fce000f8e00ff */
.L_x_21:
[--C-:B------:R-:W-:Y:S01]  /*1000*/  IMAD.MOV.U32 R4, RZ, RZ, R0.reuse ;  /* 0x000000ffff047224 */ /* 0x100fe200078e0000 */
[----:B------:R-:W-:Y:S01]  /*1010*/  SHF.R.U32.HI R0, RZ, 0x1, R0 ;  /* 0x00000001ff007819 */ /* 0x000fe20000011600 */
[----:B------:R-:W-:Y:S05]  /*1020*/  WARPSYNC.ALL ;  /* 0x0000000000007948 */ /* 0x000fea0003800000 */
[----:B------:R-:W-:-:S05]  /*1030*/  IMAD.IADD R2, R0, 0x1, R7 ;  /* 0x0000000100027824 */ /* 0x000fca00078e0207 */
[----:B------:R-:W-:-:S04]  /*1040*/  ISETP.GE.U32.AND P0, PT, R2, UR38, PT ;  /* 0x0000002602007c0c */ /* 0x000fc8000bf06070 */
[----:B------:R-:W-:-:S13]  /*1050*/  ISETP.GE.U32.OR P0, PT, R7, R0, P0 ;  /* 0x000000000700720c */ /* 0x000fda0000706470 */
[----:B------:R-:W-:Y:S01]  /*1060*/  @!P0 IMAD R3, R0, 0x4, R27 ;  /* 0x0000000400038824 */ /* 0x000fe200078e021b */
[----:B------:R-:W4:Y:S05]  /*1070*/  @!P0 LDS R2, [R27] ;  /* 0x000000001b028984 */ /* 0x000f2a0000000800 */
[----:B------:R-:W5:Y:S01]  /*1080*/  @!P0 LDS R3, [R3] ;  /* 0x0000000003038984 */ /* 0x000f620000000800 */
[----:B----4-:R-:W-:Y:S02]  /*1090*/  @!P0 I2FP.F32.S32 R2, R2 ;  /* 0x0000000200028245 */ /* 0x010fe40000201400 */
[----:B-----5:R-:W-:-:S04]  /*10a0*/  @!P0 I2FP.F32.S32 R5, R3 ;  /* 0x0000000300058245 */ /* 0x020fc80000201400 */
[----:B------:R-:W-:-:S06]  /*10b0*/  @!P0 FMNMX R2, R2, R5, !PT ;  /* 0x0000000502028209 */ /* 0x000fcc0007800000 */
[----:B------:R-:W4:Y:S02]  /*10c0*/  @!P0 F2I.TRUNC.NTZ R2, R2 ;  /* 0x0000000200028305 */ /* 0x000f24000020f100 */
[----:B----4-:R4:W-:Y:S01]  /*10d0*/  @!P0 STS [R27], R2 ;  /* 0x000000021b008388 */ /* 0x0109e20000000800 */
[----:B------:R-:W-:Y:S01]  /*10e0*/  BAR.SYNC.DEFER_BLOCKING 0x0 ;  /* 0x0000000000007b1d */ /* 0x000fe20000010000 */
[----:B------:R-:W-:-:S13]  /*10f0*/  ISETP.GT.U32.AND P0, PT, R4, 0x3, PT ;  /* 0x000000030400780c */ /* 0x000fda0003f04070 */
[----:B----4-:R-:W-:Y:S05]  /*1100*/  @P0 BRA `(.L_x_21) ;  /* 0xfffffffc00bc0947 */ /* 0x010fea000383ffff */
.L_x_20:
[----:B------:R-:W-:Y:S05]  /*1110*/  @P1 EXIT ;  /* 0x000000000000194d */ /* 0x000fea0003800000 */
[----:B------:R-:W4:Y:S01]  /*1120*/  S2UR UR5, SR_CgaCtaId ;  /* 0x00000000000579c3 */ /* 0x000f220000008800 */
[----:B------:R-:W5:Y:S01]  /*1130*/  LDCU UR6, c[0x0][0x3a0] ;  /* 0x00007400ff0677ac */ /* 0x000f620008000800 */
[----:B------:R-:W0:Y:S01]  /*1140*/  S2R R4, SR_LANEID ;  /* 0x0000000000047919 */ /* 0x000e220000000000 */
[----:B------:R-:W-:-:S05]  /*1150*/  UMOV UR4, 0x400 ;  /* 0x0000040000047882 */ /* 0x000fca0000000000 */
[----:B------:R-:W1:Y:S01]  /*1160*/  LDC.64 R2, c[0x0][0x390] ;  /* 0x0000e400ff027b82 */ /* 0x000e620000000a00 */
[----:B----4-:R-:W-:-:S04]  /*1170*/  ULEA UR4, UR5, UR4, 0x18 ;  /* 0x0000000405047291 */ /* 0x010fc8000f8ec0ff */
[----:B-----5:R-:W-:Y:S01]  /*1180*/  ULEA UR4, UR6, UR4, 0x2 ;  /* 0x0000000406047291 */ /* 0x020fe2000f8e10ff */
[----:B-1----:R-:W-:-:S08]  /*1190*/  IMAD.WIDE R32, R32, 0x4, R2 ;  /* 0x0000000420207825 */ /* 0x002fd000078e0202 */
[----:B------:R-:W1:Y:S01]  /*11a0*/  LDS R0, [UR4] ;  /* 0x00000004ff007984 */ /* 0x000e620008000800 */
[----:B------:R-:W-:Y:S02]  /*11b0*/  VOTEU.ANY UR4, UPT, PT ;  /* 0x0000000000047886 */ /* 0x000fe400038e0100 */
[----:B------:R-:W-:-:S06]  /*11c0*/  UFLO.U32 UR4, UR4 ;  /* 0x00000004000472bd */ /* 0x000fcc00080e0000 */
[----:B0-----:R-:W-:Y:S02]  /*11d0*/  ISETP.EQ.U32.AND P0, PT, R4, UR4, PT ;  /* 0x0000000404007c0c */ /* 0x001fe4000bf02070 */
[----:B-1----:R-:W-:-:S13]  /*11e0*/  CREDUX.MAX.S32 UR5, R0 ;  /* 0x00000000000572cc */ /* 0x002fda0000000200 */
[----:B------:R-:W-:-:S05]  /*11f0*/  MOV R3, UR5 ;  /* 0x0000000500037c02 */ /* 0x000fca0008000f00 */
[----:B------:R-:W-:Y:S01]  /*1200*/  @P0 REDG.E.MAX.S32.STRONG.GPU desc[UR36][R32.64], R3 ;  /* 0x000000032000098e */ /* 0x000fe2000d12e324 */
[----:B------:R-:W-:Y:S05]  /*1210*/  EXIT ;  /* 0x000000000000794d */ /* 0x000fea0003800000 */
.L_x_17:
[----:B------:R-:W1:Y:S01]  /*1220*/  S2R R10, SR_TID.X ;  /* 0x00000000000a7919 */ /* 0x000e620000002100 */
[----:B------:R-:W-:Y:S01]  /*1230*/  IMAD.MOV.U32 R11, RZ, RZ, R3 ;  /* 0x000000ffff0b7224 */ /* 0x000fe200078e0003 */
[----:B------:R-:W-:Y:S01]  /*1240*/  MOV R0, 0x0 ;  /* 0x0000000000007802 */ /* 0x000fe20000000f00 */
[----:B------:R-:W2:Y:S01]  /*1250*/  LDCU.64 UR4, c[0x4][0x8] ;  /* 0x01000100ff0477ac */ /* 0x000ea20008000a00 */
[----:B------:R3:W-:Y:S02]  /*1260*/  STL [R1+0x8], R8 ;  /* 0x0000080801007387 */ /* 0x0007e40000100800 */
[----:B------:R3:W4:Y:S01]  /*1270*/  LDC.64 R2, c[0x4][R0] ;  /* 0x0100000000027b82 */ /* 0x0007220000000a00 */
[----:B--2---:R-:W-:Y:S02]  /*1280*/  IMAD.U32 R4, RZ, RZ, UR4 ;  /* 0x00000004ff047e24 */ /* 0x004fe4000f8e00ff */
[----:B------:R-:W-:Y:S01]  /*1290*/  IMAD.U32 R5, RZ, RZ, UR5 ;  /* 0x00000005ff057e24 */ /* 0x000fe2000f8e00ff */
[----:B-1----:R3:W-:Y:S06]  /*12a0*/  STL.64 [R1], R10 ;  /* 0x0000000a01007387 */ /* 0x0027ec0000100a00 */
[----:B------:R-:W-:-:S07]  /*12b0*/  LEPC R20, `(.L_x_22) ;  /* 0x000000001014794e */ /* 0x000fce0000000000 */
[----:B0--34-:R-:W-:Y:S05]  /*12c0*/  CALL.ABS.NOINC R2 ;  /* 0x0000000002007343 */ /* 0x019fea0003c00000 */
.L_x_22:
[----:B------:R-:W0:Y:S01]  /*12d0*/  LDC.64 R2, c[0x0][0x398] ;  /* 0x0000e600ff027b82 */ /* 0x000e220000000a00 */
[----:B------:R-:W-:-:S05]  /*12e0*/  IMAD.MOV.U32 R5, RZ, RZ, -0x1 ;  /* 0xffffffffff057424 */ /* 0x000fca00078e00ff */
[----:B0-----:R-:W-:Y:S01]  /*12f0*/  STG.E desc[UR36][R2.64], R5 ;  /* 0x0000000502007986 */ /* 0x001fe2000c101924 */
[----:B------:R-:W-:Y:S05]  /*1300*/  EXIT ;  /* 0x000000000000794d */ /* 0x000fea0003800000 */
.L_x_16:
[----:B------:R-:W1:Y:S01]  /*1310*/  S2R R8, SR_TID.X ;  /* 0x0000000000087919 */ /* 0x000e620000002100 */
[----:B------:R-:W-:Y:S01]  /*1320*/  MOV R2, 0x0 ;  /* 0x0000000000027802 */ /* 0x000fe20000000f00 */
[----:B------:R-:W2:Y:S01]  /*1330*/  LDCU.64 UR4, c[0x4][0x8] ;  /* 0x01000100ff0477ac */ /* 0x000ea20008000a00 */
[----:B------:R-:W-:Y:S01]  /*1340*/  IADD3 R9, PT, PT, R3, -0x1, RZ ;  /* 0xffffffff03097810 */ /* 0x000fe20007ffe0ff */
[----:B------:R3:W-:Y:S03]  /*1350*/  STL [R1+0x8], R0 ;  /* 0x0000080001007387 */ /* 0x0007e60000100800 */
[----:B------:R-:W4:Y:S01]  /*1360*/  LDC.64 R2, c[0x4][R2] ;  /* 0x0100000002027b82 */ /* 0x000f220000000a00 */
[----:B--2---:R-:W-:Y:S02]  /*1370*/  IMAD.U32 R4, RZ, RZ, UR4 ;  /* 0x00000004ff047e24 */ /* 0x004fe4000f8e00ff */
[----:B------:R-:W-:Y:S01]  /*1380*/  IMAD.U32 R5, RZ, RZ, UR5 ;  /* 0x00000005ff057e24 */ /* 0x000fe2000f8e00ff */
[----:B-1----:R3:W-:Y:S06]  /*1390*/  STL.64 [R1], R8 ;  /* 0x0000000801007387 */ /* 0x0027ec0000100a00 */
[----:B------:R-:W-:-:S07]  /*13a0*/  LEPC R20, `(.L_x_23) ;  /* 0x000000001014794e */ /* 0x000fce0000000000 */
[----:B0--34-:R-:W-:Y:S05]  /*13b0*/  CALL.ABS.NOINC R2 ;  /* 0x0000000002007343 */ /* 0x019fea0003c00000 */
.L_x_23:
[----:B------:R-:W0:Y:S01]  /*13c0*/  LDC.64 R2, c[0x0][0x398] ;  /* 0x0000e600ff027b82 */ /* 0x000e220000000a00 */
[----:B------:R-:W-:-:S05]  /*13d0*/  IMAD.MOV.U32 R5, RZ, RZ, -0x1 ;  /* 0xffffffffff057424 */ /* 0x000fca00078e00ff */
[----:B0-----:R-:W-:Y:S01]  /*13e0*/  STG.E desc[UR36][R2.64], R5 ;  /* 0x0000000502007986 */ /* 0x001fe2000c101924 */
[----:B------:R-:W-:Y:S05]  /*13f0*/  EXIT ;  /* 0x000000000000794d */ /* 0x000fea0003800000 */
.L_x_24:
        /* <DEDUP_REMOVED lines=16> */
.L_x_26:


//--------------------- .nv.global.init           --------------------------
	.section	.nv.global.init,"aw",@progbits
.nv.global.init:
	.type		$str$2,@object
	.size		$str$2,($str$4 - $str$2)
$str$2:
        /*0000*/ 	.byte	0x5b, 0x6d, 0x5f, 0x67, 0x65, 0x74, 0x20, 0x74, 0x68, 0x72, 0x65, 0x61, 0x64, 0x20, 0x25, 0x64
        /*0010*/ 	.byte	0x5d, 0x20, 0x6f, 0x75, 0x74, 0x20, 0x6f, 0x66, 0x20, 0x62, 0x6f, 0x75, 0x6e, 0x64, 0x73, 0x20
        /*0020*/ 	.byte	0x73, 0x65, 0x74, 0x20, 0x69, 0x79, 0x3a, 0x20, 0x25, 0x64, 0x2c, 0x20, 0x69, 0x78, 0x3a, 0x20
        /*0030*/ 	.byte	0x25, 0x64, 0x0a, 0x00
	.type		$str$4,@object
	.size		$str$4,($str$6 - $str$4)
$str$4:
        /*0034*/ 	.byte	0x5b, 0x6d, 0x5f, 0x73, 0x65, 0x74, 0x20, 0x74, 0x68, 0x72, 0x65, 0x61, 0x64, 0x20, 0x25, 0x64
        /*0044*/ 	.byte	0x5d, 0x20, 0x6f, 0x75, 0x74, 0x20, 0x6f, 0x66, 0x20, 0x62, 0x6f, 0x75, 0x6e, 0x64, 0x73, 0x20
        /*0054*/ 	.byte	0x73, 0x65, 0x74, 0x20, 0x69, 0x79, 0x3a, 0x20, 0x25, 0x64, 0x2c, 0x20, 0x69, 0x78, 0x3a, 0x20
        /*0064*/ 	.byte	0x25, 0x64, 0x0a, 0x00
	.type		$str$6,@object
	.size		$str$6,(.L_2 - $str$6)
$str$6:
        /*0068*/ 	.byte	0x62, 0x6c, 0x6f, 0x63, 0x6b, 0x3a, 0x20, 0x25, 0x64, 0x2c, 0x20, 0x74, 0x68, 0x72, 0x65, 0x61
        /*0078*/ 	.byte	0x64, 0x3a, 0x20, 0x25, 0x64, 0x0a, 0x5b, 0x64, 0x65, 0x76, 0x69, 0x63, 0x65, 0x5d, 0x20, 0x73
        /*0088*/ 	.byte	0x65, 0x71, 0x75, 0x65, 0x6e, 0x63, 0x65, 0x73, 0x5b, 0x25, 0x64, 0x5d, 0x3a, 0x20, 0x25, 0x73
        /*0098*/ 	.byte	0x0a, 0x20, 0x5b, 0x64, 0x65, 0x76, 0x69, 0x63, 0x65, 0x5d, 0x20, 0x73, 0x65, 0x71, 0x75, 0x65
        /*00a8*/ 	.byte	0x6e, 0x63, 0x65, 0x73, 0x5b, 0x25, 0x64, 0x5d, 0x3a, 0x20, 0x25, 0x73, 0x0a, 0x0a, 0x00
.L_2:


//--------------------- .nv.shared._Z4testPPciPi  --------------------------
	.section	.nv.shared._Z4testPPciPi,"aw",@nobits
	.sectionflags	@""
	.align	16
	.zero		1024


//--------------------- .nv.shared.reserved.0     --------------------------
	.section	.nv.shared.reserved.0,"aw",@nobits
	.weak		__nv_reservedSMEM_offset_0_alias
	.size		__nv_reservedSMEM_offset_0_alias, 0, 64
	.other		__nv_reservedSMEM_offset_0_alias,@"STO_CUDA_RESERVED_SHARED STV_DEFAULT"
__nv_reservedSMEM_offset_0_alias:
	.zero		0
	.zero		64


//--------------------- .nv.shared._Z8alignGPUPPciPiS1_iiiii --------------------------
	.section	.nv.shared._Z8alignGPUPPciPiS1_iiiii,"aw",@nobits
	.sectionflags	@""
	.align	16
	.zero		1024


//--------------------- .nv.constant0._Z4testPPciPi --------------------------
	.section	.nv.constant0._Z4testPPciPi,"a",@progbits
	.sectionflags	@""
	.align	4
.nv.constant0._Z4testPPciPi:
	.zero		920


//--------------------- .nv.constant0._Z8alignGPUPPciPiS1_iiiii --------------------------
	.section	.nv.constant0._Z8alignGPUPPciPiS1_iiiii,"a",@progbits
	.sectionflags	@""
	.align	4
.nv.constant0._Z8alignGPUPPciPiS1_iiiii:
	.zero		948


//--------------------- SYMBOLS --------------------------

	.type		.nv.reservedSmem.offset0,@object
	.size		.nv.reservedSmem.offset0,0x4
	.type		.nv.reservedSmem.cap,@object
	.size		.nv.reservedSmem.cap,0x4
	.type		vprintf,@function
